//
// Generated by NVIDIA NVVM Compiler
//
// Compiler Build ID: CL-36424714
// Cuda compilation tools, release 13.0, V13.0.88
// Based on NVVM 20.0.0
//

.version 9.0
.target sm_100
.address_size 64

	// .globl	_Z7reduce0PfS_j
// _ZZ7reduce0PfS_jE4smem has been demoted
// _ZZ7reduce1PfS_jE4smem has been demoted
// _ZZ7reduce2PfS_jE4smem has been demoted
// _ZZ7reduce3PfS_jE4smem has been demoted
// _ZZ7reduce4PfS_jE4smem has been demoted
// _ZZ11blockReducefE5swarp has been demoted

.visible .entry _Z7reduce0PfS_j(
	.param .u64 .ptr .align 1 _Z7reduce0PfS_j_param_0,
	.param .u64 .ptr .align 1 _Z7reduce0PfS_j_param_1,
	.param .u32 _Z7reduce0PfS_j_param_2
)
{
	.reg .pred 	%p<6>;
	.reg .b32 	%r<17>;
	.reg .b32 	%f<9>;
	.reg .b64 	%rd<9>;
	// demoted variable
	.shared .align 4 .b8 _ZZ7reduce0PfS_jE4smem[4096];
	ld.param.u64 	%rd1, [_Z7reduce0PfS_j_param_0];
	ld.param.u64 	%rd2, [_Z7reduce0PfS_j_param_1];
	ld.param.u32 	%r8, [_Z7reduce0PfS_j_param_2];
	mov.u32 	%r1, %tid.x;
	mov.u32 	%r2, %ctaid.x;
	mov.u32 	%r3, %ntid.x;
	mad.lo.s32 	%r4, %r2, %r3, %r1;
	setp.ge.u32 	%p1, %r4, %r8;
	mov.f32 	%f8, 0f00000000;
	@%p1 bra 	$L__BB0_2;
	cvta.to.global.u64 	%rd3, %rd1;
	mul.wide.u32 	%rd4, %r4, 4;
	add.s64 	%rd5, %rd3, %rd4;
	ld.global.nc.f32 	%f8, [%rd5];
$L__BB0_2:
	shl.b32 	%r9, %r1, 2;
	mov.u32 	%r10, _ZZ7reduce0PfS_jE4smem;
	add.s32 	%r5, %r10, %r9;
	st.shared.f32 	[%r5], %f8;
	bar.sync 	0;
	setp.lt.u32 	%p2, %r3, 2;
	@%p2 bra 	$L__BB0_7;
	mov.b32 	%r16, 1;
$L__BB0_4:
	shl.b32 	%r7, %r16, 1;
	add.s32 	%r12, %r7, -1;
	and.b32  	%r13, %r12, %r1;
	setp.ne.s32 	%p3, %r13, 0;
	@%p3 bra 	$L__BB0_6;
	shl.b32 	%r14, %r16, 2;
	add.s32 	%r15, %r5, %r14;
	ld.shared.f32 	%f4, [%r15];
	ld.shared.f32 	%f5, [%r5];
	add.f32 	%f6, %f4, %f5;
	st.shared.f32 	[%r5], %f6;
$L__BB0_6:
	bar.sync 	0;
	setp.lt.u32 	%p4, %r7, %r3;
	mov.u32 	%r16, %r7;
	@%p4 bra 	$L__BB0_4;
$L__BB0_7:
	setp.ne.s32 	%p5, %r1, 0;
	@%p5 bra 	$L__BB0_9;
	ld.shared.f32 	%f7, [_ZZ7reduce0PfS_jE4smem];
	cvta.to.global.u64 	%rd6, %rd2;
	mul.wide.u32 	%rd7, %r2, 4;
	add.s64 	%rd8, %rd6, %rd7;
	st.global.f32 	[%rd8], %f7;
$L__BB0_9:
	ret;

}
	// .globl	_Z7reduce1PfS_j
.visible .entry _Z7reduce1PfS_j(
	.param .u64 .ptr .align 1 _Z7reduce1PfS_j_param_0,
	.param .u64 .ptr .align 1 _Z7reduce1PfS_j_param_1,
	.param .u32 _Z7reduce1PfS_j_param_2
)
{
	.reg .pred 	%p<7>;
	.reg .b32 	%r<20>;
	.reg .b32 	%f<14>;
	.reg .b64 	%rd<11>;
	// demoted variable
	.shared .align 4 .b8 _ZZ7reduce1PfS_jE4smem[4096];
	ld.param.u64 	%rd3, [_Z7reduce1PfS_j_param_0];
	ld.param.u64 	%rd2, [_Z7reduce1PfS_j_param_1];
	ld.param.u32 	%r9, [_Z7reduce1PfS_j_param_2];
	cvta.to.global.u64 	%rd1, %rd3;
	mov.u32 	%r1, %ctaid.x;
	mov.u32 	%r2, %ntid.x;
	mul.lo.s32 	%r10, %r2, %r1;
	shl.b32 	%r11, %r10, 1;
	mov.u32 	%r3, %tid.x;
	add.s32 	%r4, %r11, %r3;
	setp.ge.u32 	%p1, %r4, %r9;
	mov.f32 	%f13, 0f00000000;
	@%p1 bra 	$L__BB1_2;
	mul.wide.s32 	%rd4, %r4, 4;
	add.s64 	%rd5, %rd1, %rd4;
	ld.global.nc.f32 	%f6, [%rd5];
	add.f32 	%f13, %f6, 0f00000000;
$L__BB1_2:
	add.s32 	%r5, %r4, %r2;
	setp.ge.u32 	%p2, %r5, %r9;
	@%p2 bra 	$L__BB1_4;
	mul.wide.u32 	%rd6, %r5, 4;
	add.s64 	%rd7, %rd1, %rd6;
	ld.global.nc.f32 	%f7, [%rd7];
	add.f32 	%f13, %f13, %f7;
$L__BB1_4:
	shl.b32 	%r12, %r3, 2;
	mov.u32 	%r13, _ZZ7reduce1PfS_jE4smem;
	add.s32 	%r6, %r13, %r12;
	st.shared.f32 	[%r6], %f13;
	bar.sync 	0;
	setp.lt.u32 	%p3, %r2, 2;
	@%p3 bra 	$L__BB1_9;
	mov.b32 	%r19, 1;
$L__BB1_6:
	shl.b32 	%r8, %r19, 1;
	add.s32 	%r15, %r8, -1;
	and.b32  	%r16, %r15, %r3;
	setp.ne.s32 	%p4, %r16, 0;
	@%p4 bra 	$L__BB1_8;
	shl.b32 	%r17, %r19, 2;
	add.s32 	%r18, %r6, %r17;
	ld.shared.f32 	%f8, [%r18];
	ld.shared.f32 	%f9, [%r6];
	add.f32 	%f10, %f8, %f9;
	st.shared.f32 	[%r6], %f10;
$L__BB1_8:
	bar.sync 	0;
	setp.lt.u32 	%p5, %r8, %r2;
	mov.u32 	%r19, %r8;
	@%p5 bra 	$L__BB1_6;
$L__BB1_9:
	setp.ne.s32 	%p6, %r3, 0;
	@%p6 bra 	$L__BB1_11;
	ld.shared.f32 	%f11, [_ZZ7reduce1PfS_jE4smem];
	cvta.to.global.u64 	%rd8, %rd2;
	mul.wide.u32 	%rd9, %r1, 4;
	add.s64 	%rd10, %rd8, %rd9;
	st.global.f32 	[%rd10], %f11;
$L__BB1_11:
	ret;

}
	// .globl	_Z7reduce2PfS_j
.visible .entry _Z7reduce2PfS_j(
	.param .u64 .ptr .align 1 _Z7reduce2PfS_j_param_0,
	.param .u64 .ptr .align 1 _Z7reduce2PfS_j_param_1,
	.param .u32 _Z7reduce2PfS_j_param_2
)
{
	.reg .pred 	%p<7>;
	.reg .b32 	%r<23>;
	.reg .b32 	%f<14>;
	.reg .b64 	%rd<11>;
	// demoted variable
	.shared .align 4 .b8 _ZZ7reduce2PfS_jE4smem[4096];
	ld.param.u64 	%rd3, [_Z7reduce2PfS_j_param_0];
	ld.param.u64 	%rd2, [_Z7reduce2PfS_j_param_1];
	ld.param.u32 	%r9, [_Z7reduce2PfS_j_param_2];
	cvta.to.global.u64 	%rd1, %rd3;
	mov.u32 	%r1, %ctaid.x;
	mov.u32 	%r2, %ntid.x;
	mul.lo.s32 	%r10, %r2, %r1;
	shl.b32 	%r11, %r10, 1;
	mov.u32 	%r3, %tid.x;
	add.s32 	%r4, %r11, %r3;
	setp.ge.u32 	%p1, %r4, %r9;
	mov.f32 	%f13, 0f00000000;
	@%p1 bra 	$L__BB2_2;
	mul.wide.s32 	%rd4, %r4, 4;
	add.s64 	%rd5, %rd1, %rd4;
	ld.global.nc.f32 	%f6, [%rd5];
	add.f32 	%f13, %f6, 0f00000000;
$L__BB2_2:
	add.s32 	%r5, %r4, %r2;
	setp.ge.u32 	%p2, %r5, %r9;
	@%p2 bra 	$L__BB2_4;
	mul.wide.u32 	%rd6, %r5, 4;
	add.s64 	%rd7, %rd1, %rd6;
	ld.global.nc.f32 	%f7, [%rd7];
	add.f32 	%f13, %f13, %f7;
$L__BB2_4:
	shl.b32 	%r12, %r3, 2;
	mov.u32 	%r13, _ZZ7reduce2PfS_jE4smem;
	add.s32 	%r14, %r13, %r12;
	st.shared.f32 	[%r14], %f13;
	bar.sync 	0;
	setp.lt.u32 	%p3, %r2, 2;
	@%p3 bra 	$L__BB2_9;
	mov.b32 	%r22, 1;
$L__BB2_6:
	shl.b32 	%r7, %r22, 1;
	mul.lo.s32 	%r8, %r7, %r3;
	setp.ge.u32 	%p4, %r8, %r2;
	@%p4 bra 	$L__BB2_8;
	add.s32 	%r16, %r8, %r22;
	shl.b32 	%r17, %r16, 2;
	add.s32 	%r19, %r13, %r17;
	ld.shared.f32 	%f8, [%r19];
	shl.b32 	%r20, %r8, 2;
	add.s32 	%r21, %r13, %r20;
	ld.shared.f32 	%f9, [%r21];
	add.f32 	%f10, %f8, %f9;
	st.shared.f32 	[%r21], %f10;
$L__BB2_8:
	bar.sync 	0;
	setp.lt.u32 	%p5, %r7, %r2;
	mov.u32 	%r22, %r7;
	@%p5 bra 	$L__BB2_6;
$L__BB2_9:
	setp.ne.s32 	%p6, %r3, 0;
	@%p6 bra 	$L__BB2_11;
	ld.shared.f32 	%f11, [_ZZ7reduce2PfS_jE4smem];
	cvta.to.global.u64 	%rd8, %rd2;
	mul.wide.u32 	%rd9, %r1, 4;
	add.s64 	%rd10, %rd8, %rd9;
	st.global.f32 	[%rd10], %f11;
$L__BB2_11:
	ret;

}
	// .globl	_Z7reduce3PfS_j
.visible .entry _Z7reduce3PfS_j(
	.param .u64 .ptr .align 1 _Z7reduce3PfS_j_param_0,
	.param .u64 .ptr .align 1 _Z7reduce3PfS_j_param_1,
	.param .u32 _Z7reduce3PfS_j_param_2
)
{
	.reg .pred 	%p<7>;
	.reg .b32 	%r<17>;
	.reg .b32 	%f<14>;
	.reg .b64 	%rd<11>;
	// demoted variable
	.shared .align 4 .b8 _ZZ7reduce3PfS_jE4smem[4096];
	ld.param.u64 	%rd3, [_Z7reduce3PfS_j_param_0];
	ld.param.u64 	%rd2, [_Z7reduce3PfS_j_param_1];
	ld.param.u32 	%r9, [_Z7reduce3PfS_j_param_2];
	cvta.to.global.u64 	%rd1, %rd3;
	mov.u32 	%r1, %ctaid.x;
	mov.u32 	%r16, %ntid.x;
	mul.lo.s32 	%r10, %r16, %r1;
	shl.b32 	%r11, %r10, 1;
	mov.u32 	%r3, %tid.x;
	add.s32 	%r4, %r11, %r3;
	setp.ge.u32 	%p1, %r4, %r9;
	mov.f32 	%f13, 0f00000000;
	@%p1 bra 	$L__BB3_2;
	mul.wide.s32 	%rd4, %r4, 4;
	add.s64 	%rd5, %rd1, %rd4;
	ld.global.nc.f32 	%f6, [%rd5];
	add.f32 	%f13, %f6, 0f00000000;
$L__BB3_2:
	add.s32 	%r5, %r4, %r16;
	setp.ge.u32 	%p2, %r5, %r9;
	@%p2 bra 	$L__BB3_4;
	mul.wide.u32 	%rd6, %r5, 4;
	add.s64 	%rd7, %rd1, %rd6;
	ld.global.nc.f32 	%f7, [%rd7];
	add.f32 	%f13, %f13, %f7;
$L__BB3_4:
	shl.b32 	%r12, %r3, 2;
	mov.u32 	%r13, _ZZ7reduce3PfS_jE4smem;
	add.s32 	%r6, %r13, %r12;
	st.shared.f32 	[%r6], %f13;
	bar.sync 	0;
	setp.lt.u32 	%p3, %r16, 2;
	@%p3 bra 	$L__BB3_8;
$L__BB3_5:
	shr.u32 	%r8, %r16, 1;
	setp.ge.u32 	%p4, %r3, %r8;
	@%p4 bra 	$L__BB3_7;
	shl.b32 	%r14, %r8, 2;
	add.s32 	%r15, %r6, %r14;
	ld.shared.f32 	%f8, [%r15];
	ld.shared.f32 	%f9, [%r6];
	add.f32 	%f10, %f8, %f9;
	st.shared.f32 	[%r6], %f10;
$L__BB3_7:
	bar.sync 	0;
	setp.gt.u32 	%p5, %r16, 3;
	mov.u32 	%r16, %r8;
	@%p5 bra 	$L__BB3_5;
$L__BB3_8:
	setp.ne.s32 	%p6, %r3, 0;
	@%p6 bra 	$L__BB3_10;
	ld.shared.f32 	%f11, [_ZZ7reduce3PfS_jE4smem];
	cvta.to.global.u64 	%rd8, %rd2;
	mul.wide.u32 	%rd9, %r1, 4;
	add.s64 	%rd10, %rd8, %rd9;
	st.global.f32 	[%rd10], %f11;
$L__BB3_10:
	ret;

}
	// .globl	_Z7reduce4PfS_j
.visible .entry _Z7reduce4PfS_j(
	.param .u64 .ptr .align 1 _Z7reduce4PfS_j_param_0,
	.param .u64 .ptr .align 1 _Z7reduce4PfS_j_param_1,
	.param .u32 _Z7reduce4PfS_j_param_2
)
{
	.reg .pred 	%p<13>;
	.reg .b32 	%r<28>;
	.reg .b32 	%f<18>;
	.reg .b64 	%rd<11>;
	// demoted variable
	.shared .align 4 .b8 _ZZ7reduce4PfS_jE4smem[4096];
	ld.param.u64 	%rd3, [_Z7reduce4PfS_j_param_0];
	ld.param.u64 	%rd2, [_Z7reduce4PfS_j_param_1];
	ld.param.u32 	%r9, [_Z7reduce4PfS_j_param_2];
	cvta.to.global.u64 	%rd1, %rd3;
	mov.u32 	%r1, %ctaid.x;
	mov.u32 	%r27, %ntid.x;
	mul.lo.s32 	%r10, %r27, %r1;
	shl.b32 	%r11, %r10, 1;
	mov.u32 	%r3, %tid.x;
	add.s32 	%r4, %r11, %r3;
	setp.ge.u32 	%p1, %r4, %r9;
	mov.f32 	%f17, 0f00000000;
	@%p1 bra 	$L__BB4_2;
	mul.wide.s32 	%rd4, %r4, 4;
	add.s64 	%rd5, %rd1, %rd4;
	ld.global.nc.f32 	%f6, [%rd5];
	add.f32 	%f17, %f6, 0f00000000;
$L__BB4_2:
	add.s32 	%r5, %r4, %r27;
	setp.ge.u32 	%p2, %r5, %r9;
	@%p2 bra 	$L__BB4_4;
	mul.wide.u32 	%rd6, %r5, 4;
	add.s64 	%rd7, %rd1, %rd6;
	ld.global.nc.f32 	%f7, [%rd7];
	add.f32 	%f17, %f17, %f7;
$L__BB4_4:
	shl.b32 	%r12, %r3, 2;
	mov.u32 	%r13, _ZZ7reduce4PfS_jE4smem;
	add.s32 	%r6, %r13, %r12;
	st.shared.f32 	[%r6], %f17;
	bar.sync 	0;
	setp.lt.u32 	%p3, %r27, 66;
	@%p3 bra 	$L__BB4_8;
$L__BB4_5:
	shr.u32 	%r8, %r27, 1;
	setp.ge.u32 	%p4, %r3, %r8;
	@%p4 bra 	$L__BB4_7;
	shl.b32 	%r14, %r8, 2;
	add.s32 	%r15, %r6, %r14;
	ld.shared.f32 	%f8, [%r15];
	ld.shared.f32 	%f9, [%r6];
	add.f32 	%f10, %f8, %f9;
	st.shared.f32 	[%r6], %f10;
$L__BB4_7:
	bar.sync 	0;
	setp.gt.u32 	%p5, %r27, 131;
	mov.u32 	%r27, %r8;
	@%p5 bra 	$L__BB4_5;
$L__BB4_8:
	setp.gt.u32 	%p6, %r3, 31;
	@%p6 bra 	$L__BB4_11;
	ld.shared.f32 	%f11, [%r6];
	ld.shared.f32 	%f12, [%r6+128];
	add.f32 	%f13, %f11, %f12;
	cvt.rzi.s32.f32 	%r16, %f13;
	shfl.sync.down.b32	%r17|%p7, %r16, 16, 31, -1;
	add.s32 	%r18, %r16, %r17;
	shfl.sync.down.b32	%r19|%p8, %r18, 8, 31, -1;
	add.s32 	%r20, %r18, %r19;
	shfl.sync.down.b32	%r21|%p9, %r20, 4, 31, -1;
	add.s32 	%r22, %r20, %r21;
	shfl.sync.down.b32	%r23|%p10, %r22, 2, 31, -1;
	add.s32 	%r24, %r22, %r23;
	shfl.sync.down.b32	%r25|%p11, %r24, 1, 31, -1;
	add.s32 	%r26, %r24, %r25;
	cvt.rn.f32.s32 	%f14, %r26;
	st.shared.f32 	[%r6], %f14;
	setp.ne.s32 	%p12, %r3, 0;
	@%p12 bra 	$L__BB4_11;
	ld.shared.f32 	%f15, [_ZZ7reduce4PfS_jE4smem];
	cvta.to.global.u64 	%rd8, %rd2;
	mul.wide.u32 	%rd9, %r1, 4;
	add.s64 	%rd10, %rd8, %rd9;
	st.global.f32 	[%rd10], %f15;
$L__BB4_11:
	ret;

}
	// .globl	_Z7reduce5PfS_j
.visible .entry _Z7reduce5PfS_j(
	.param .u64 .ptr .align 1 _Z7reduce5PfS_j_param_0,
	.param .u64 .ptr .align 1 _Z7reduce5PfS_j_param_1,
	.param .u32 _Z7reduce5PfS_j_param_2
)
{
	.reg .pred 	%p<17>;
	.reg .b32 	%r<39>;
	.reg .b32 	%f<33>;
	.reg .b64 	%rd<9>;
	// demoted variable
	.shared .align 4 .b8 _ZZ11blockReducefE5swarp[128];
	ld.param.u64 	%rd2, [_Z7reduce5PfS_j_param_0];
	ld.param.u64 	%rd3, [_Z7reduce5PfS_j_param_1];
	ld.param.u32 	%r8, [_Z7reduce5PfS_j_param_2];
	mov.u32 	%r1, %ctaid.x;
	mov.u32 	%r2, %ntid.x;
	mov.u32 	%r3, %tid.x;
	mad.lo.s32 	%r38, %r1, %r2, %r3;
	setp.ge.u32 	%p1, %r38, %r8;
	mov.f32 	%f31, 0f00000000;
	@%p1 bra 	$L__BB5_3;
	mov.u32 	%r9, %nctaid.x;
	mul.lo.s32 	%r5, %r9, %r2;
	cvta.to.global.u64 	%rd1, %rd2;
	mov.f32 	%f31, 0f00000000;
$L__BB5_2:
	mul.wide.s32 	%rd4, %r38, 4;
	add.s64 	%rd5, %rd1, %rd4;
	ld.global.nc.f32 	%f10, [%rd5];
	add.f32 	%f31, %f31, %f10;
	add.s32 	%r38, %r38, %r5;
	setp.lt.u32 	%p2, %r38, %r8;
	@%p2 bra 	$L__BB5_2;
$L__BB5_3:
	and.b32  	%r10, %r3, 31;
	mov.b32 	%r11, %f31;
	shfl.sync.down.b32	%r12|%p3, %r11, 16, 31, -1;
	mov.b32 	%f11, %r12;
	add.f32 	%f12, %f31, %f11;
	mov.b32 	%r13, %f12;
	shfl.sync.down.b32	%r14|%p4, %r13, 8, 31, -1;
	mov.b32 	%f13, %r14;
	add.f32 	%f14, %f12, %f13;
	mov.b32 	%r15, %f14;
	shfl.sync.down.b32	%r16|%p5, %r15, 4, 31, -1;
	mov.b32 	%f15, %r16;
	add.f32 	%f16, %f14, %f15;
	mov.b32 	%r17, %f16;
	shfl.sync.down.b32	%r18|%p6, %r17, 2, 31, -1;
	mov.b32 	%f17, %r18;
	add.f32 	%f18, %f16, %f17;
	mov.b32 	%r19, %f18;
	shfl.sync.down.b32	%r20|%p7, %r19, 1, 31, -1;
	mov.b32 	%f19, %r20;
	add.f32 	%f32, %f18, %f19;
	setp.ne.s32 	%p8, %r10, 0;
	@%p8 bra 	$L__BB5_5;
	shr.u32 	%r21, %r3, 3;
	mov.u32 	%r22, _ZZ11blockReducefE5swarp;
	add.s32 	%r23, %r22, %r21;
	st.shared.f32 	[%r23], %f32;
$L__BB5_5:
	bar.sync 	0;
	setp.gt.u32 	%p9, %r3, 31;
	@%p9 bra 	$L__BB5_8;
	shr.u32 	%r24, %r2, 5;
	setp.ge.u32 	%p10, %r3, %r24;
	mov.f32 	%f32, 0f00000000;
	@%p10 bra 	$L__BB5_8;
	shl.b32 	%r25, %r3, 2;
	mov.u32 	%r26, _ZZ11blockReducefE5swarp;
	add.s32 	%r27, %r26, %r25;
	ld.shared.f32 	%f32, [%r27];
$L__BB5_8:
	mov.b32 	%r28, %f32;
	shfl.sync.down.b32	%r29|%p11, %r28, 16, 31, -1;
	mov.b32 	%f21, %r29;
	add.f32 	%f22, %f32, %f21;
	mov.b32 	%r30, %f22;
	shfl.sync.down.b32	%r31|%p12, %r30, 8, 31, -1;
	mov.b32 	%f23, %r31;
	add.f32 	%f24, %f22, %f23;
	mov.b32 	%r32, %f24;
	shfl.sync.down.b32	%r33|%p13, %r32, 4, 31, -1;
	mov.b32 	%f25, %r33;
	add.f32 	%f26, %f24, %f25;
	mov.b32 	%r34, %f26;
	shfl.sync.down.b32	%r35|%p14, %r34, 2, 31, -1;
	mov.b32 	%f27, %r35;
	add.f32 	%f28, %f26, %f27;
	mov.b32 	%r36, %f28;
	shfl.sync.down.b32	%r37|%p15, %r36, 1, 31, -1;
	mov.b32 	%f29, %r37;
	add.f32 	%f7, %f28, %f29;
	setp.ne.s32 	%p16, %r3, 0;
	@%p16 bra 	$L__BB5_10;
	cvta.to.global.u64 	%rd6, %rd3;
	mul.wide.u32 	%rd7, %r1, 4;
	add.s64 	%rd8, %rd6, %rd7;
	st.global.f32 	[%rd8], %f7;
$L__BB5_10:
	ret;

}


// ===== COMPILED SASS (sm_100) =====

	.target	sm_100

	.elftype	@"ET_EXEC"


//--------------------- .note.nv.tkinfo           --------------------------
	.section	.note.nv.tkinfo,"",@"SHT_NOTE"
	.sectionflags	@"SHF_NOTE_NV_TKINFO"
	.tkinfo
        /*0018*/ 	.word	0x00000002
        /*0030*/ 	.string	""
        /*0030*/ 	.string	"ptxas"
        /*0030*/ 	.string	"Cuda compilation tools, release 13.0, V13.0.88"
        /*0030*/ 	.string	"Build cuda_13.0.r13.0/compiler.36424714_0"
        /*0030*/ 	.string	"-arch sm_100 -m 64 "



//--------------------- .note.nv.cuinfo           --------------------------
	.section	.note.nv.cuinfo,"",@"SHT_NOTE"
	.sectionflags	@"SHF_NOTE_NV_CUINFO"
        /*0018*/ 	.short	0x0002
        /*001a*/ 	.short	0x0064
        /*001c*/ 	.short	0x0082
	.zero		2


//--------------------- .nv.info                  --------------------------
	.section	.nv.info,"",@"SHT_CUDA_INFO"
	.align	4


	//----- nvinfo : EIATTR_REGCOUNT
	.align		4
        /*0000*/ 	.byte	0x04, 0x2f
        /*0002*/ 	.short	(.L_1 - .L_0)
	.align		4
.L_0:
        /*0004*/ 	.word	index@(_Z7reduce0PfS_j)
        /*0008*/ 	.word	0x0000000b


	//----- nvinfo : EIATTR_FRAME_SIZE
	.align		4
.L_1:
        /*000c*/ 	.byte	0x04, 0x11
        /*000e*/ 	.short	(.L_3 - .L_2)
	.align		4
.L_2:
        /*0010*/ 	.word	index@(_Z7reduce0PfS_j)
        /*0014*/ 	.word	0x00000000


	//----- nvinfo : EIATTR_REGCOUNT
	.align		4
.L_3:
        /*0018*/ 	.byte	0x04, 0x2f
        /*001a*/ 	.short	(.L_5 - .L_4)
	.align		4
.L_4:
        /*001c*/ 	.word	index@(_Z7reduce1PfS_j)
        /*0020*/ 	.word	0x00000010


	//----- nvinfo : EIATTR_FRAME_SIZE
	.align		4
.L_5:
        /*0024*/ 	.byte	0x04, 0x11
        /*0026*/ 	.short	(.L_7 - .L_6)
	.align		4
.L_6:
        /*0028*/ 	.word	index@(_Z7reduce1PfS_j)
        /*002c*/ 	.word	0x00000000


	//----- nvinfo : EIATTR_REGCOUNT
	.align		4
.L_7:
        /*0030*/ 	.byte	0x04, 0x2f
        /*0032*/ 	.short	(.L_9 - .L_8)
	.align		4
.L_8:
        /*0034*/ 	.word	index@(_Z7reduce2PfS_j)
        /*0038*/ 	.word	0x00000010


	//----- nvinfo : EIATTR_FRAME_SIZE
	.align		4
.L_9:
        /*003c*/ 	.byte	0x04, 0x11
        /*003e*/ 	.short	(.L_11 - .L_10)
	.align		4
.L_10:
        /*0040*/ 	.word	index@(_Z7reduce2PfS_j)
        /*0044*/ 	.word	0x00000000


	//----- nvinfo : EIATTR_REGCOUNT
	.align		4
.L_11:
        /*0048*/ 	.byte	0x04, 0x2f
        /*004a*/ 	.short	(.L_13 - .L_12)
	.align		4
.L_12:
        /*004c*/ 	.word	index@(_Z7reduce3PfS_j)
        /*0050*/ 	.word	0x00000010


	//----- nvinfo : EIATTR_FRAME_SIZE
	.align		4
.L_13:
        /*0054*/ 	.byte	0x04, 0x11
        /*0056*/ 	.short	(.L_15 - .L_14)
	.align		4
.L_14:
        /*0058*/ 	.word	index@(_Z7reduce3PfS_j)
        /*005c*/ 	.word	0x00000000


	//----- nvinfo : EIATTR_REGCOUNT
	.align		4
.L_15:
        /*0060*/ 	.byte	0x04, 0x2f
        /*0062*/ 	.short	(.L_17 - .L_16)
	.align		4
.L_16:
        /*0064*/ 	.word	index@(_Z7reduce4PfS_j)
        /*0068*/ 	.word	0x0000000d


	//----- nvinfo : EIATTR_FRAME_SIZE
	.align		4
.L_17:
        /*006c*/ 	.byte	0x04, 0x11
        /*006e*/ 	.short	(.L_19 - .L_18)
	.align		4
.L_18:
        /*0070*/ 	.word	index@(_Z7reduce4PfS_j)
        /*0074*/ 	.word	0x00000000


	//----- nvinfo : EIATTR_REGCOUNT
	.align		4
.L_19:
        /*0078*/ 	.byte	0x04, 0x2f
        /*007a*/ 	.short	(.L_21 - .L_20)
	.align		4
.L_20:
        /*007c*/ 	.word	index@(_Z7reduce5PfS_j)
        /*0080*/ 	.word	0x0000000e


	//----- nvinfo : EIATTR_FRAME_SIZE
	.align		4
.L_21:
        /*0084*/ 	.byte	0x04, 0x11
        /*0086*/ 	.short	(.L_23 - .L_22)
	.align		4
.L_22:
        /*0088*/ 	.word	index@(_Z7reduce5PfS_j)
        /*008c*/ 	.word	0x00000000


	//----- nvinfo : EIATTR_MIN_STACK_SIZE
	.align		4
.L_23:
        /*0090*/ 	.byte	0x04, 0x12
        /*0092*/ 	.short	(.L_25 - .L_24)
	.align		4
.L_24:
        /*0094*/ 	.word	index@(_Z7reduce5PfS_j)
        /*0098*/ 	.word	0x00000000


	//----- nvinfo : EIATTR_MIN_STACK_SIZE
	.align		4
.L_25:
        /*009c*/ 	.byte	0x04, 0x12
        /*009e*/ 	.short	(.L_27 - .L_26)
	.align		4
.L_26:
        /*00a0*/ 	.word	index@(_Z7reduce4PfS_j)
        /*00a4*/ 	.word	0x00000000


	//----- nvinfo : EIATTR_MIN_STACK_SIZE
	.align		4
.L_27:
        /*00a8*/ 	.byte	0x04, 0x12
        /*00aa*/ 	.short	(.L_29 - .L_28)
	.align		4
.L_28:
        /*00ac*/ 	.word	index@(_Z7reduce3PfS_j)
        /*00b0*/ 	.word	0x00000000


	//----- nvinfo : EIATTR_MIN_STACK_SIZE
	.align		4
.L_29:
        /*00b4*/ 	.byte	0x04, 0x12
        /*00b6*/ 	.short	(.L_31 - .L_30)
	.align		4
.L_30:
        /*00b8*/ 	.word	index@(_Z7reduce2PfS_j)
        /*00bc*/ 	.word	0x00000000


	//----- nvinfo : EIATTR_MIN_STACK_SIZE
	.align		4
.L_31:
        /*00c0*/ 	.byte	0x04, 0x12
        /*00c2*/ 	.short	(.L_33 - .L_32)
	.align		4
.L_32:
        /*00c4*/ 	.word	index@(_Z7reduce1PfS_j)
        /*00c8*/ 	.word	0x00000000


	//----- nvinfo : EIATTR_MIN_STACK_SIZE
	.align		4
.L_33:
        /*00cc*/ 	.byte	0x04, 0x12
        /*00ce*/ 	.short	(.L_35 - .L_34)
	.align		4
.L_34:
        /*00d0*/ 	.word	index@(_Z7reduce0PfS_j)
        /*00d4*/ 	.word	0x00000000
.L_35:


//--------------------- .nv.compat                --------------------------
	.section	.nv.compat,"",@"SHT_CUDA_COMPAT_INFO"
	.align	4
        /*0000*/ 	.byte	0x02, 0x09, 0x00, 0x00, 0x02, 0x02, 0x01, 0x00, 0x02, 0x05, 0x05, 0x00, 0x03, 0x07, 0x01, 0x01
        /*0010*/ 	.byte	0x02, 0x03, 0x00, 0x00, 0x02, 0x06, 0x01, 0x00, 0x04, 0x0b, 0x08, 0x00, 0x09, 0x00, 0x00, 0x00
        /*0020*/ 	.byte	0x00, 0x00, 0x00, 0x00


//--------------------- .nv.info._Z7reduce5PfS_j  --------------------------
	.section	.nv.info._Z7reduce5PfS_j,"",@"SHT_CUDA_INFO"
	.sectionflags	@""
	.align	4


	//----- nvinfo : EIATTR_CUDA_API_VERSION
	.align		4
        /*0000*/ 	.byte	0x04, 0x37
        /*0002*/ 	.short	(.L_37 - .L_36)
.L_36:
        /*0004*/ 	.word	0x00000082


	//----- nvinfo : EIATTR_KPARAM_INFO
	.align		4
.L_37:
        /*0008*/ 	.byte	0x04, 0x17
        /*000a*/ 	.short	(.L_39 - .L_38)
.L_38:
        /*000c*/ 	.word	0x00000000
        /*0010*/ 	.short	0x0002
        /*0012*/ 	.short	0x0010
        /*0014*/ 	.byte	0x00, 0xf0, 0x11, 0x00


	//----- nvinfo : EIATTR_KPARAM_INFO
	.align		4
.L_39:
        /*0018*/ 	.byte	0x04, 0x17
        /*001a*/ 	.short	(.L_41 - .L_40)
.L_40:
        /*001c*/ 	.word	0x00000000
        /*0020*/ 	.short	0x0001
        /*0022*/ 	.short	0x0008
        /*0024*/ 	.byte	0x00, 0xf5, 0x21, 0x00


	//----- nvinfo : EIATTR_KPARAM_INFO
	.align		4
.L_41:
        /*0028*/ 	.byte	0x04, 0x17
        /*002a*/ 	.short	(.L_43 - .L_42)
.L_42:
        /*002c*/ 	.word	0x00000000
        /*0030*/ 	.short	0x0000
        /*0032*/ 	.short	0x0000
        /*0034*/ 	.byte	0x00, 0xf5, 0x21, 0x00


	//----- nvinfo : EIATTR_SPARSE_MMA_MASK
	.align		4
.L_43:
        /*0038*/ 	.byte	0x03, 0x50
        /*003a*/ 	.short	0x0000


	//----- nvinfo : EIATTR_MAXREG_COUNT
	.align		4
        /*003c*/ 	.byte	0x03, 0x1b
        /*003e*/ 	.short	0x00ff


	//----- nvinfo : EIATTR_NUM_BARRIERS
	.align		4
        /*0040*/ 	.byte	0x02, 0x4c
        /*0042*/ 	.byte	0x01
	.zero		1


	//----- nvinfo : EIATTR_MERCURY_ISA_VERSION
	.align		4
        /*0044*/ 	.byte	0x03, 0x5f
        /*0046*/ 	.short	0x0101


	//----- nvinfo : EIATTR_COOP_GROUP_MASK_REGIDS
	.align		4
        /*0048*/ 	.byte	0x04, 0x29
        /*004a*/ 	.short	(.L_45 - .L_44)


	//   ....[0]....
.L_44:
        /*004c*/ 	.word	0xffffffff


	//   ....[1]....
        /*0050*/ 	.word	0xffffffff


	//   ....[2]....
        /*0054*/ 	.word	0xffffffff


	//   ....[3]....
        /*0058*/ 	.word	0xffffffff


	//   ....[4]....
        /*005c*/ 	.word	0xffffffff


	//   ....[5]....
        /*0060*/ 	.word	0xffffffff


	//   ....[6]....
        /*0064*/ 	.word	0xffffffff


	//   ....[7]....
        /*0068*/ 	.word	0xffffffff


	//   ....[8]....
        /*006c*/ 	.word	0xffffffff


	//   ....[9]....
        /*0070*/ 	.word	0xffffffff


	//----- nvinfo : EIATTR_COOP_GROUP_INSTR_OFFSETS
	.align		4
.L_45:
        /*0074*/ 	.byte	0x04, 0x28
        /*0076*/ 	.short	(.L_47 - .L_46)


	//   ....[0]....
.L_46:
        /*0078*/ 	.word	0x00000160


	//   ....[1]....
        /*007c*/ 	.word	0x000001d0


	//   ....[2]....
        /*0080*/ 	.word	0x00000210


	//   ....[3]....
        /*0084*/ 	.word	0x00000230


	//   ....[4]....
        /*0088*/ 	.word	0x00000250


	//   ....[5]....
        /*008c*/ 	.word	0x00000330


	//   ....[6]....
        /*0090*/ 	.word	0x00000360


	//   ....[7]....
        /*0094*/ 	.word	0x00000380


	//   ....[8]....
        /*0098*/ 	.word	0x000003a0


	//   ....[9]....
        /*009c*/ 	.word	0x000003c0


	//----- nvinfo : EIATTR_VRC_CTA_INIT_COUNT
	.align		4
.L_47:
        /*00a0*/ 	.byte	0x02, 0x4a
	.zero		1
	.zero		1


	//----- nvinfo : EIATTR_EXIT_INSTR_OFFSETS
	.align		4
        /*00a4*/ 	.byte	0x04, 0x1c
        /*00a6*/ 	.short	(.L_49 - .L_48)


	//   ....[0]....
.L_48:
        /*00a8*/ 	.word	0x000003d0


	//   ....[1]....
        /*00ac*/ 	.word	0x00000420


	//----- nvinfo : EIATTR_CRS_STACK_SIZE
	.align		4
.L_49:
        /*00b0*/ 	.byte	0x04, 0x1e
        /*00b2*/ 	.short	(.L_51 - .L_50)
.L_50:
        /*00b4*/ 	.word	0x00000000


	//----- nvinfo : EIATTR_CBANK_PARAM_SIZE
	.align		4
.L_51:
        /*00b8*/ 	.byte	0x03, 0x19
        /*00ba*/ 	.short	0x0014


	//----- nvinfo : EIATTR_PARAM_CBANK
	.align		4
        /*00bc*/ 	.byte	0x04, 0x0a
        /*00be*/ 	.short	(.L_53 - .L_52)
	.align		4
.L_52:
        /*00c0*/ 	.word	index@(.nv.constant0._Z7reduce5PfS_j)
        /*00c4*/ 	.short	0x0380
        /*00c6*/ 	.short	0x0014


	//----- nvinfo : EIATTR_SW_WAR
	.align		4
.L_53:
        /*00c8*/ 	.byte	0x04, 0x36
        /*00ca*/ 	.short	(.L_55 - .L_54)
.L_54:
        /*00cc*/ 	.word	0x00000008
.L_55:


//--------------------- .nv.info._Z7reduce4PfS_j  --------------------------
	.section	.nv.info._Z7reduce4PfS_j,"",@"SHT_CUDA_INFO"
	.sectionflags	@""
	.align	4


	//----- nvinfo : EIATTR_CUDA_API_VERSION
	.align		4
        /*0000*/ 	.byte	0x04, 0x37
        /*0002*/ 	.short	(.L_57 - .L_56)
.L_56:
        /*0004*/ 	.word	0x00000082


	//----- nvinfo : EIATTR_KPARAM_INFO
	.align		4
.L_57:
        /*0008*/ 	.byte	0x04, 0x17
        /*000a*/ 	.short	(.L_59 - .L_58)
.L_58:
        /*000c*/ 	.word	0x00000000
        /*0010*/ 	.short	0x0002
        /*0012*/ 	.short	0x0010
        /*0014*/ 	.byte	0x00, 0xf0, 0x11, 0x00


	//----- nvinfo : EIATTR_KPARAM_INFO
	.align		4
.L_59:
        /*0018*/ 	.byte	0x04, 0x17
        /*001a*/ 	.short	(.L_61 - .L_60)
.L_60:
        /*001c*/ 	.word	0x00000000
        /*0020*/ 	.short	0x0001
        /*0022*/ 	.short	0x0008
        /*0024*/ 	.byte	0x00, 0xf5, 0x21, 0x00


	//----- nvinfo : EIATTR_KPARAM_INFO
	.align		4
.L_61:
        /*0028*/ 	.byte	0x04, 0x17
        /*002a*/ 	.short	(.L_63 - .L_62)
.L_62:
        /*002c*/ 	.word	0x00000000
        /*0030*/ 	.short	0x0000
        /*0032*/ 	.short	0x0000
        /*0034*/ 	.byte	0x00, 0xf5, 0x21, 0x00


	//----- nvinfo : EIATTR_SPARSE_MMA_MASK
	.align		4
.L_63:
        /*0038*/ 	.byte	0x03, 0x50
        /*003a*/ 	.short	0x0000


	//----- nvinfo : EIATTR_MAXREG_COUNT
	.align		4
        /*003c*/ 	.byte	0x03, 0x1b
        /*003e*/ 	.short	0x00ff


	//----- nvinfo : EIATTR_NUM_BARRIERS
	.align		4
        /*0040*/ 	.byte	0x02, 0x4c
        /*0042*/ 	.byte	0x01
	.zero		1


	//----- nvinfo : EIATTR_MERCURY_ISA_VERSION
	.align		4
        /*0044*/ 	.byte	0x03, 0x5f
        /*0046*/ 	.short	0x0101


	//----- nvinfo : EIATTR_COOP_GROUP_MASK_REGIDS
	.align		4
        /*0048*/ 	.byte	0x04, 0x29
        /*004a*/ 	.short	(.L_65 - .L_64)


	//   ....[0]....
.L_64:
        /*004c*/ 	.word	0xffffffff


	//   ....[1]....
        /*0050*/ 	.word	0xffffffff


	//   ....[2]....
        /*0054*/ 	.word	0xffffffff


	//   ....[3]....
        /*0058*/ 	.word	0xffffffff


	//   ....[4]....
        /*005c*/ 	.word	0xffffffff


	//----- nvinfo : EIATTR_COOP_GROUP_INSTR_OFFSETS
	.align		4
.L_65:
        /*0060*/ 	.byte	0x04, 0x28
        /*0062*/ 	.short	(.L_67 - .L_66)


	//   ....[0]....
.L_66:
        /*0064*/ 	.word	0x000002f0


	//   ....[1]....
        /*0068*/ 	.word	0x00000310


	//   ....[2]....
        /*006c*/ 	.word	0x00000330


	//   ....[3]....
        /*0070*/ 	.word	0x00000350


	//   ....[4]....
        /*0074*/ 	.word	0x00000370


	//----- nvinfo : EIATTR_VRC_CTA_INIT_COUNT
	.align		4
.L_67:
        /*0078*/ 	.byte	0x02, 0x4a
	.zero		1
	.zero		1


	//----- nvinfo : EIATTR_EXIT_INSTR_OFFSETS
	.align		4
        /*007c*/ 	.byte	0x04, 0x1c
        /*007e*/ 	.short	(.L_69 - .L_68)


	//   ....[0]....
.L_68:
        /*0080*/ 	.word	0x00000290


	//   ....[1]....
        /*0084*/ 	.word	0x000003b0


	//   ....[2]....
        /*0088*/ 	.word	0x00000430


	//----- nvinfo : EIATTR_CBANK_PARAM_SIZE
	.align		4
.L_69:
        /*008c*/ 	.byte	0x03, 0x19
        /*008e*/ 	.short	0x0014


	//----- nvinfo : EIATTR_PARAM_CBANK
	.align		4
        /*0090*/ 	.byte	0x04, 0x0a
        /*0092*/ 	.short	(.L_71 - .L_70)
	.align		4
.L_70:
        /*0094*/ 	.word	index@(.nv.constant0._Z7reduce4PfS_j)
        /*0098*/ 	.short	0x0380
        /*009a*/ 	.short	0x0014


	//----- nvinfo : EIATTR_SW_WAR
	.align		4
.L_71:
        /*009c*/ 	.byte	0x04, 0x36
        /*009e*/ 	.short	(.L_73 - .L_72)
.L_72:
        /*00a0*/ 	.word	0x00000008
.L_73:


//--------------------- .nv.info._Z7reduce3PfS_j  --------------------------
	.section	.nv.info._Z7reduce3PfS_j,"",@"SHT_CUDA_INFO"
	.sectionflags	@""
	.align	4


	//----- nvinfo : EIATTR_CUDA_API_VERSION
	.align		4
        /*0000*/ 	.byte	0x04, 0x37
        /*0002*/ 	.short	(.L_75 - .L_74)
.L_74:
        /*0004*/ 	.word	0x00000082


	//----- nvinfo : EIATTR_KPARAM_INFO
	.align		4
.L_75:
        /*0008*/ 	.byte	0x04, 0x17
        /*000a*/ 	.short	(.L_77 - .L_76)
.L_76:
        /*000c*/ 	.word	0x00000000
        /*0010*/ 	.short	0x0002
        /*0012*/ 	.short	0x0010
        /*0014*/ 	.byte	0x00, 0xf0, 0x11, 0x00


	//----- nvinfo : EIATTR_KPARAM_INFO
	.align		4
.L_77:
        /*0018*/ 	.byte	0x04, 0x17
        /*001a*/ 	.short	(.L_79 - .L_78)
.L_78:
        /*001c*/ 	.word	0x00000000
        /*0020*/ 	.short	0x0001
        /*0022*/ 	.short	0x0008
        /*0024*/ 	.byte	0x00, 0xf5, 0x21, 0x00


	//----- nvinfo : EIATTR_KPARAM_INFO
	.align		4
.L_79:
        /*0028*/ 	.byte	0x04, 0x17
        /*002a*/ 	.short	(.L_81 - .L_80)
.L_80:
        /*002c*/ 	.word	0x00000000
        /*0030*/ 	.short	0x0000
        /*0032*/ 	.short	0x0000
        /*0034*/ 	.byte	0x00, 0xf5, 0x21, 0x00


	//----- nvinfo : EIATTR_SPARSE_MMA_MASK
	.align		4
.L_81:
        /*0038*/ 	.byte	0x03, 0x50
        /*003a*/ 	.short	0x0000


	//----- nvinfo : EIATTR_MAXREG_COUNT
	.align		4
        /*003c*/ 	.byte	0x03, 0x1b
        /*003e*/ 	.short	0x00ff


	//----- nvinfo : EIATTR_NUM_BARRIERS
	.align		4
        /*0040*/ 	.byte	0x02, 0x4c
        /*0042*/ 	.byte	0x01
	.zero		1


	//----- nvinfo : EIATTR_MERCURY_ISA_VERSION
	.align		4
        /*0044*/ 	.byte	0x03, 0x5f
        /*0046*/ 	.short	0x0101


	//----- nvinfo : EIATTR_VRC_CTA_INIT_COUNT
	.align		4
        /*0048*/ 	.byte	0x02, 0x4a
	.zero		1
	.zero		1


	//----- nvinfo : EIATTR_EXIT_INSTR_OFFSETS
	.align		4
        /*004c*/ 	.byte	0x04, 0x1c
        /*004e*/ 	.short	(.L_83 - .L_82)


	//   ....[0]....
.L_82:
        /*0050*/ 	.word	0x00000290


	//   ....[1]....
        /*0054*/ 	.word	0x00000310


	//----- nvinfo : EIATTR_CBANK_PARAM_SIZE
	.align		4
.L_83:
        /*0058*/ 	.byte	0x03, 0x19
        /*005a*/ 	.short	0x0014


	//----- nvinfo : EIATTR_PARAM_CBANK
	.align		4
        /*005c*/ 	.byte	0x04, 0x0a
        /*005e*/ 	.short	(.L_85 - .L_84)
	.align		4
.L_84:
        /*0060*/ 	.word	index@(.nv.constant0._Z7reduce3PfS_j)
        /*0064*/ 	.short	0x0380
        /*0066*/ 	.short	0x0014


	//----- nvinfo : EIATTR_SW_WAR
	.align		4
.L_85:
        /*0068*/ 	.byte	0x04, 0x36
        /*006a*/ 	.short	(.L_87 - .L_86)
.L_86:
        /*006c*/ 	.word	0x00000008
.L_87:


//--------------------- .nv.info._Z7reduce2PfS_j  --------------------------
	.section	.nv.info._Z7reduce2PfS_j,"",@"SHT_CUDA_INFO"
	.sectionflags	@""
	.align	4


	//----- nvinfo : EIATTR_CUDA_API_VERSION
	.align		4
        /*0000*/ 	.byte	0x04, 0x37
        /*0002*/ 	.short	(.L_89 - .L_88)
.L_88:
        /*0004*/ 	.word	0x00000082


	//----- nvinfo : EIATTR_KPARAM_INFO
	.align		4
.L_89:
        /*0008*/ 	.byte	0x04, 0x17
        /*000a*/ 	.short	(.L_91 - .L_90)
.L_90:
        /*000c*/ 	.word	0x00000000
        /*0010*/ 	.short	0x0002
        /*0012*/ 	.short	0x0010
        /*0014*/ 	.byte	0x00, 0xf0, 0x11, 0x00


	//----- nvinfo : EIATTR_KPARAM_INFO
	.align		4
.L_91:
        /*0018*/ 	.byte	0x04, 0x17
        /*001a*/ 	.short	(.L_93 - .L_92)
.L_92:
        /*001c*/ 	.word	0x00000000
        /*0020*/ 	.short	0x0001
        /*0022*/ 	.short	0x0008
        /*0024*/ 	.byte	0x00, 0xf5, 0x21, 0x00


	//----- nvinfo : EIATTR_KPARAM_INFO
	.align		4
.L_93:
        /*0028*/ 	.byte	0x04, 0x17
        /*002a*/ 	.short	(.L_95 - .L_94)
.L_94:
        /*002c*/ 	.word	0x00000000
        /*0030*/ 	.short	0x0000
        /*0032*/ 	.short	0x0000
        /*0034*/ 	.byte	0x00, 0xf5, 0x21, 0x00


	//----- nvinfo : EIATTR_SPARSE_MMA_MASK
	.align		4
.L_95:
        /*0038*/ 	.byte	0x03, 0x50
        /*003a*/ 	.short	0x0000


	//----- nvinfo : EIATTR_MAXREG_COUNT
	.align		4
        /*003c*/ 	.byte	0x03, 0x1b
        /*003e*/ 	.short	0x00ff


	//----- nvinfo : EIATTR_NUM_BARRIERS
	.align		4
        /*0040*/ 	.byte	0x02, 0x4c
        /*0042*/ 	.byte	0x01
	.zero		1


	//----- nvinfo : EIATTR_MERCURY_ISA_VERSION
	.align		4
        /*0044*/ 	.byte	0x03, 0x5f
        /*0046*/ 	.short	0x0101


	//----- nvinfo : EIATTR_VRC_CTA_INIT_COUNT
	.align		4
        /*0048*/ 	.byte	0x02, 0x4a
	.zero		1
	.zero		1


	//----- nvinfo : EIATTR_EXIT_INSTR_OFFSETS
	.align		4
        /*004c*/ 	.byte	0x04, 0x1c
        /*004e*/ 	.short	(.L_97 - .L_96)


	//   ....[0]....
.L_96:
        /*0050*/ 	.word	0x000002c0


	//   ....[1]....
        /*0054*/ 	.word	0x00000340


	//----- nvinfo : EIATTR_CBANK_PARAM_SIZE
	.align		4
.L_97:
        /*0058*/ 	.byte	0x03, 0x19
        /*005a*/ 	.short	0x0014


	//----- nvinfo : EIATTR_PARAM_CBANK
	.align		4
        /*005c*/ 	.byte	0x04, 0x0a
        /*005e*/ 	.short	(.L_99 - .L_98)
	.align		4
.L_98:
        /*0060*/ 	.word	index@(.nv.constant0._Z7reduce2PfS_j)
        /*0064*/ 	.short	0x0380
        /*0066*/ 	.short	0x0014


	//----- nvinfo : EIATTR_SW_WAR
	.align		4
.L_99:
        /*0068*/ 	.byte	0x04, 0x36
        /*006a*/ 	.short	(.L_101 - .L_100)
.L_100:
        /*006c*/ 	.word	0x00000008
.L_101:


//--------------------- .nv.info._Z7reduce1PfS_j  --------------------------
	.section	.nv.info._Z7reduce1PfS_j,"",@"SHT_CUDA_INFO"
	.sectionflags	@""
	.align	4


	//----- nvinfo : EIATTR_CUDA_API_VERSION
	.align		4
        /*0000*/ 	.byte	0x04, 0x37
        /*0002*/ 	.short	(.L_103 - .L_102)
.L_102:
        /*0004*/ 	.word	0x00000082


	//----- nvinfo : EIATTR_KPARAM_INFO
	.align		4
.L_103:
        /*0008*/ 	.byte	0x04, 0x17
        /*000a*/ 	.short	(.L_105 - .L_104)
.L_104:
        /*000c*/ 	.word	0x00000000
        /*0010*/ 	.short	0x0002
        /*0012*/ 	.short	0x0010
        /*0014*/ 	.byte	0x00, 0xf0, 0x11, 0x00


	//----- nvinfo : EIATTR_KPARAM_INFO
	.align		4
.L_105:
        /*0018*/ 	.byte	0x04, 0x17
        /*001a*/ 	.short	(.L_107 - .L_106)
.L_106:
        /*001c*/ 	.word	0x00000000
        /*0020*/ 	.short	0x0001
        /*0022*/ 	.short	0x0008
        /*0024*/ 	.byte	0x00, 0xf5, 0x21, 0x00


	//----- nvinfo : EIATTR_KPARAM_INFO
	.align		4
.L_107:
        /*0028*/ 	.byte	0x04, 0x17
        /*002a*/ 	.short	(.L_109 - .L_108)
.L_108:
        /*002c*/ 	.word	0x00000000
        /*0030*/ 	.short	0x0000
        /*0032*/ 	.short	0x0000
        /*0034*/ 	.byte	0x00, 0xf5, 0x21, 0x00


	//----- nvinfo : EIATTR_SPARSE_MMA_MASK
	.align		4
.L_109:
        /*0038*/ 	.byte	0x03, 0x50
        /*003a*/ 	.short	0x0000


	//----- nvinfo : EIATTR_MAXREG_COUNT
	.align		4
        /*003c*/ 	.byte	0x03, 0x1b
        /*003e*/ 	.short	0x00ff


	//----- nvinfo : EIATTR_NUM_BARRIERS
	.align		4
        /*0040*/ 	.byte	0x02, 0x4c
        /*0042*/ 	.byte	0x01
	.zero		1


	//----- nvinfo : EIATTR_MERCURY_ISA_VERSION
	.align		4
        /*0044*/ 	.byte	0x03, 0x5f
        /*0046*/ 	.short	0x0101


	//----- nvinfo : EIATTR_VRC_CTA_INIT_COUNT
	.align		4
        /*0048*/ 	.byte	0x02, 0x4a
	.zero		1
	.zero		1


	//----- nvinfo : EIATTR_EXIT_INSTR_OFFSETS
	.align		4
        /*004c*/ 	.byte	0x04, 0x1c
        /*004e*/ 	.short	(.L_111 - .L_110)


	//   ....[0]....
.L_110:
        /*0050*/ 	.word	0x000002a0


	//   ....[1]....
        /*0054*/ 	.word	0x00000320


	//----- nvinfo : EIATTR_CBANK_PARAM_SIZE
	.align		4
.L_111:
        /*0058*/ 	.byte	0x03, 0x19
        /*005a*/ 	.short	0x0014


	//----- nvinfo : EIATTR_PARAM_CBANK
	.align		4
        /*005c*/ 	.byte	0x04, 0x0a
        /*005e*/ 	.short	(.L_113 - .L_112)
	.align		4
.L_112:
        /*0060*/ 	.word	index@(.nv.constant0._Z7reduce1PfS_j)
        /*0064*/ 	.short	0x0380
        /*0066*/ 	.short	0x0014


	//----- nvinfo : EIATTR_SW_WAR
	.align		4
.L_113:
        /*0068*/ 	.byte	0x04, 0x36
        /*006a*/ 	.short	(.L_115 - .L_114)
.L_114:
        /*006c*/ 	.word	0x00000008
.L_115:


//--------------------- .nv.info._Z7reduce0PfS_j  --------------------------
	.section	.nv.info._Z7reduce0PfS_j,"",@"SHT_CUDA_INFO"
	.sectionflags	@""
	.align	4


	//----- nvinfo : EIATTR_CUDA_API_VERSION
	.align		4
        /*0000*/ 	.byte	0x04, 0x37
        /*0002*/ 	.short	(.L_117 - .L_116)
.L_116:
        /*0004*/ 	.word	0x00000082


	//----- nvinfo : EIATTR_KPARAM_INFO
	.align		4
.L_117:
        /*0008*/ 	.byte	0x04, 0x17
        /*000a*/ 	.short	(.L_119 - .L_118)
.L_118:
        /*000c*/ 	.word	0x00000000
        /*0010*/ 	.short	0x0002
        /*0012*/ 	.short	0x0010
        /*0014*/ 	.byte	0x00, 0xf0, 0x11, 0x00


	//----- nvinfo : EIATTR_KPARAM_INFO
	.align		4
.L_119:
        /*0018*/ 	.byte	0x04, 0x17
        /*001a*/ 	.short	(.L_121 - .L_120)
.L_120:
        /*001c*/ 	.word	0x00000000
        /*0020*/ 	.short	0x0001
        /*0022*/ 	.short	0x0008
        /*0024*/ 	.byte	0x00, 0xf5, 0x21, 0x00


	//----- nvinfo : EIATTR_KPARAM_INFO
	.align		4
.L_121:
        /*0028*/ 	.byte	0x04, 0x17
        /*002a*/ 	.short	(.L_123 - .L_122)
.L_122:
        /*002c*/ 	.word	0x00000000
        /*0030*/ 	.short	0x0000
        /*0032*/ 	.short	0x0000
        /*0034*/ 	.byte	0x00, 0xf5, 0x21, 0x00


	//----- nvinfo : EIATTR_SPARSE_MMA_MASK
	.align		4
.L_123:
        /*0038*/ 	.byte	0x03, 0x50
        /*003a*/ 	.short	0x0000


	//----- nvinfo : EIATTR_MAXREG_COUNT
	.align		4
        /*003c*/ 	.byte	0x03, 0x1b
        /*003e*/ 	.short	0x00ff


	//----- nvinfo : EIATTR_NUM_BARRIERS
	.align		4
        /*0040*/ 	.byte	0x02, 0x4c
        /*0042*/ 	.byte	0x01
	.zero		1


	//----- nvinfo : EIATTR_MERCURY_ISA_VERSION
	.align		4
        /*0044*/ 	.byte	0x03, 0x5f
        /*0046*/ 	.short	0x0101


	//----- nvinfo : EIATTR_VRC_CTA_INIT_COUNT
	.align		4
        /*0048*/ 	.byte	0x02, 0x4a
	.zero		1
	.zero		1


	//----- nvinfo : EIATTR_EXIT_INSTR_OFFSETS
	.align		4
        /*004c*/ 	.byte	0x04, 0x1c
        /*004e*/ 	.short	(.L_125 - .L_124)


	//   ....[0]....
.L_124:
        /*0050*/ 	.word	0x00000220


	//   ....[1]....
        /*0054*/ 	.word	0x000002a0


	//----- nvinfo : EIATTR_CBANK_PARAM_SIZE
	.align		4
.L_125:
        /*0058*/ 	.byte	0x03, 0x19
        /*005a*/ 	.short	0x0014


	//----- nvinfo : EIATTR_PARAM_CBANK
	.align		4
        /*005c*/ 	.byte	0x04, 0x0a
        /*005e*/ 	.short	(.L_127 - .L_126)
	.align		4
.L_126:
        /*0060*/ 	.word	index@(.nv.constant0._Z7reduce0PfS_j)
        /*0064*/ 	.short	0x0380
        /*0066*/ 	.short	0x0014


	//----- nvinfo : EIATTR_SW_WAR
	.align		4
.L_127:
        /*0068*/ 	.byte	0x04, 0x36
        /*006a*/ 	.short	(.L_129 - .L_128)
.L_128:
        /*006c*/ 	.word	0x00000008
.L_129:


//--------------------- .nv.callgraph             --------------------------
	.section	.nv.callgraph,"",@"SHT_CUDA_CALLGRAPH"
	.align	4
	.sectionentsize	8
	.align		4
        /*0000*/ 	.word	0x00000000
	.align		4
        /*0004*/ 	.word	0xffffffff
	.align		4
        /*0008*/ 	.word	0x00000000
	.align		4
        /*000c*/ 	.word	0xfffffffe
	.align		4
        /*0010*/ 	.word	0x00000000
	.align		4
        /*0014*/ 	.word	0xfffffffd
	.align		4
        /*0018*/ 	.word	0x00000000
	.align		4
        /*001c*/ 	.word	0xfffffffc


//--------------------- .text._Z7reduce5PfS_j     --------------------------
	.section	.text._Z7reduce5PfS_j,"ax",@progbits
	.align	128
        .global         _Z7reduce5PfS_j
        .type           _Z7reduce5PfS_j,@function
        .size           _Z7reduce5PfS_j,(.L_x_21 - _Z7reduce5PfS_j)
        .other          _Z7reduce5PfS_j,@"STO_CUDA_ENTRY STV_DEFAULT"
_Z7reduce5PfS_j:
.text._Z7reduce5PfS_j:
[----:B------:R-:W-:Y:S01]  /*0000*/  LDC R1, c[0x0][0x37c] ;  /* 0x0000df00ff017b82 */ /* 0x000fe20000000800 */
[----:B------:R-:W0:Y:S01]  /*0010*/  S2R R0, SR_CTAID.X ;  /* 0x0000000000007919 */ /* 0x000e220000002500 */
[----:B------:R-:W0:Y:S01]  /*0020*/  LDCU UR5, c[0x0][0x360] ;  /* 0x00006c00ff0577ac */ /* 0x000e220008000800 */
[----:B------:R-:W-:Y:S01]  /*0030*/  BSSY.RECONVERGENT B0, `(.L_x_0) ;  /* 0x0000012000007945 */ /* 0x000fe20003800200 */
[----:B------:R-:W-:Y:S01]  /*0040*/  HFMA2 R8, -RZ, RZ, 0, 0 ;  /* 0x00000000ff087431 */ /* 0x000fe200000001ff */
[----:B------:R-:W0:Y:S01]  /*0050*/  S2R R3, SR_TID.X ;  /* 0x0000000000037919 */ /* 0x000e220000002100 */
[----:B------:R-:W1:Y:S01]  /*0060*/  LDCU UR4, c[0x0][0x390] ;  /* 0x00007200ff0477ac */ /* 0x000e620008000800 */
[----:B------:R-:W2:Y:S01]  /*0070*/  LDCU.64 UR6, c[0x0][0x358] ;  /* 0x00006b00ff0677ac */ /* 0x000ea20008000a00 */
[----:B0-----:R-:W-:-:S05]  /*0080*/  IMAD R2, R0, UR5, R3 ;  /* 0x0000000500027c24 */ /* 0x001fca000f8e0203 */
[----:B-1----:R-:W-:-:S13]  /*0090*/  ISETP.GE.U32.AND P0, PT, R2, UR4, PT ;  /* 0x0000000402007c0c */ /* 0x002fda000bf06070 */
[----:B--2---:R-:W-:Y:S05]  /*00a0*/  @P0 BRA `(.L_x_1) ;  /* 0x0000000000280947 */ /* 0x004fea0003800000 */
[----:B------:R-:W0:Y:S01]  /*00b0*/  LDC R9, c[0x0][0x370] ;  /* 0x0000dc00ff097b82 */ /* 0x000e220000000800 */
[----:B------:R-:W-:-:S07]  /*00c0*/  MOV R8, RZ ;  /* 0x000000ff00087202 */ /* 0x000fce0000000f00 */
[----:B------:R-:W1:Y:S01]  /*00d0*/  LDC.64 R6, c[0x0][0x380] ;  /* 0x0000e000ff067b82 */ /* 0x000e620000000a00 */
[----:B0-----:R-:W-:-:S07]  /*00e0*/  IMAD R9, R9, UR5, RZ ;  /* 0x0000000509097c24 */ /* 0x001fce000f8e02ff */
.L_x_2:
[----:B-1----:R-:W-:-:S06]  /*00f0*/  IMAD.WIDE R4, R2, 0x4, R6 ;  /* 0x0000000402047825 */ /* 0x002fcc00078e0206 */
[----:B------:R-:W2:Y:S01]  /*0100*/  LDG.E.CONSTANT R5, desc[UR6][R4.64] ;  /* 0x0000000604057981 */ /* 0x000ea2000c1e9900 */
[----:B------:R-:W-:-:S04]  /*0110*/  IADD3 R2, PT, PT, R9, R2, RZ ;  /* 0x0000000209027210 */ /* 0x000fc80007ffe0ff */
[----:B------:R-:W-:Y:S01]  /*0120*/  ISETP.GE.U32.AND P0, PT, R2, UR4, PT ;  /* 0x0000000402007c0c */ /* 0x000fe2000bf06070 */
[----:B--2---:R-:W-:-:S12]  /*0130*/  FADD R8, R5, R8 ;  /* 0x0000000805087221 */ /* 0x004fd80000000000 */
[----:B------:R-:W-:Y:S05]  /*0140*/  @!P0 BRA `(.L_x_2) ;  /* 0xfffffffc00e88947 */ /* 0x000fea000383ffff */
.L_x_1:
[----:B------:R-:W-:Y:S05]  /*0150*/  BSYNC.RECONVERGENT B0 ;  /* 0x0000000000007941 */ /* 0x000fea0003800200 */
.L_x_0:
[----:B------:R-:W0:Y:S01]  /*0160*/  SHFL.DOWN PT, R5, R8, 0x10, 0x1f ;  /* 0x0a001f0008057f89 */ /* 0x000e2200000e0000 */
[C---:B------:R-:W-:Y:S01]  /*0170*/  LOP3.LUT P0, RZ, R3.reuse, 0x1f, RZ, 0xc0, !PT ;  /* 0x0000001f03ff7812 */ /* 0x040fe2000780c0ff */
[----:B------:R-:W-:Y:S01]  /*0180*/  BSSY.RECONVERGENT B0, `(.L_x_3) ;  /* 0x000001a000007945 */ /* 0x000fe20003800200 */
[----:B------:R-:W-:-:S11]  /*0190*/  ISETP.GT.U32.AND P1, PT, R3, 0x1f, PT ;  /* 0x0000001f0300780c */ /* 0x000fd60003f24070 */
[----:B------:R-:W1:Y:S01]  /*01a0*/  @!P0 S2R R11, SR_CgaCtaId ;  /* 0x00000000000b8919 */ /* 0x000e620000008800 */
[----:B------:R-:W-:Y:S01]  /*01b0*/  @!P0 MOV R6, 0x400 ;  /* 0x0000040000068802 */ /* 0x000fe20000000f00 */
[----:B0-----:R-:W-:-:S05]  /*01c0*/  FADD R5, R5, R8 ;  /* 0x0000000805057221 */ /* 0x001fca0000000000 */
[----:B------:R-:W0:Y:S01]  /*01d0*/  SHFL.DOWN PT, R2, R5, 0x8, 0x1f ;  /* 0x09001f0005027f89 */ /* 0x000e2200000e0000 */
[----:B-1----:R-:W-:-:S04]  /*01e0*/  @!P0 LEA R6, R11, R6, 0x18 ;  /* 0x000000060b068211 */ /* 0x002fc800078ec0ff */
[----:B------:R-:W-:Y:S01]  /*01f0*/  @!P0 LEA.HI R6, R3, R6, RZ, 0x1d ;  /* 0x0000000603068211 */ /* 0x000fe200078fe8ff */
[----:B0-----:R-:W-:-:S05]  /*0200*/  FADD R2, R5, R2 ;  /* 0x0000000205027221 */ /* 0x001fca0000000000 */
[----:B------:R-:W0:Y:S02]  /*0210*/  SHFL.DOWN PT, R7, R2, 0x4, 0x1f ;  /* 0x08801f0002077f89 */ /* 0x000e2400000e0000 */
[----:B0-----:R-:W-:-:S05]  /*0220*/  FADD R7, R2, R7 ;  /* 0x0000000702077221 */ /* 0x001fca0000000000 */
[----:B------:R-:W0:Y:S02]  /*0230*/  SHFL.DOWN PT, R4, R7, 0x2, 0x1f ;  /* 0x08401f0007047f89 */ /* 0x000e2400000e0000 */
[----:B0-----:R-:W-:-:S05]  /*0240*/  FADD R4, R7, R4 ;  /* 0x0000000407047221 */ /* 0x001fca0000000000 */
[----:B------:R-:W0:Y:S02]  /*0250*/  SHFL.DOWN PT, R9, R4, 0x1, 0x1f ;  /* 0x08201f0004097f89 */ /* 0x000e2400000e0000 */
[----:B0-----:R-:W-:-:S05]  /*0260*/  FADD R9, R4, R9 ;  /* 0x0000000904097221 */ /* 0x001fca0000000000 */
[----:B------:R0:W-:Y:S01]  /*0270*/  @!P0 STS [R6], R9 ;  /* 0x0000000906008388 */ /* 0x0001e20000000800 */
[----:B------:R-:W-:Y:S06]  /*0280*/  BAR.SYNC.DEFER_BLOCKING 0x0 ;  /* 0x0000000000007b1d */ /* 0x000fec0000010000 */
[----:B------:R-:W-:Y:S05]  /*0290*/  @P1 BRA `(.L_x_4) ;  /* 0x0000000000201947 */ /* 0x000fea0003800000 */
[----:B------:R-:W-:Y:S01]  /*02a0*/  USHF.R.U32.HI UR4, URZ, 0x5, UR5 ;  /* 0x00000005ff047899 */ /* 0x000fe20008011605 */
[----:B0-----:R-:W-:-:S05]  /*02b0*/  MOV R9, RZ ;  /* 0x000000ff00097202 */ /* 0x001fca0000000f00 */
[----:B------:R-:W-:-:S13]  /*02c0*/  ISETP.GE.U32.AND P0, PT, R3, UR4, PT ;  /* 0x0000000403007c0c */ /* 0x000fda000bf06070 */
[----:B------:R-:W0:Y:S01]  /*02d0*/  @!P0 S2R R5, SR_CgaCtaId ;  /* 0x0000000000058919 */ /* 0x000e220000008800 */
[----:B------:R-:W-:-:S04]  /*02e0*/  @!P0 MOV R2, 0x400 ;  /* 0x0000040000028802 */ /* 0x000fc80000000f00 */
[----:B0-----:R-:W-:-:S04]  /*02f0*/  @!P0 LEA R2, R5, R2, 0x18 ;  /* 0x0000000205028211 */ /* 0x001fc800078ec0ff */
[----:B------:R-:W-:-:S05]  /*0300*/  @!P0 LEA R2, R3, R2, 0x2 ;  /* 0x0000000203028211 */ /* 0x000fca00078e10ff */
[----:B------:R1:W2:Y:S02]  /*0310*/  @!P0 LDS R9, [R2] ;  /* 0x0000000002098984 */ /* 0x0002a40000000800 */
.L_x_4:
[----:B------:R-:W-:Y:S05]  /*0320*/  BSYNC.RECONVERGENT B0 ;  /* 0x0000000000007941 */ /* 0x000fea0003800200 */
.L_x_3:
[----:B-12---:R-:W1:Y:S01]  /*0330*/  SHFL.DOWN PT, R2, R9, 0x10, 0x1f ;  /* 0x0a001f0009027f89 */ /* 0x006e6200000e0000 */
[----:B------:R-:W-:Y:S01]  /*0340*/  ISETP.NE.AND P0, PT, R3, RZ, PT ;  /* 0x000000ff0300720c */ /* 0x000fe20003f05270 */
[----:B-1----:R-:W-:-:S05]  /*0350*/  FADD R2, R2, R9 ;  /* 0x0000000902027221 */ /* 0x002fca0000000000 */
[----:B------:R-:W1:Y:S02]  /*0360*/  SHFL.DOWN PT, R5, R2, 0x8, 0x1f ;  /* 0x09001f0002057f89 */ /* 0x000e6400000e0000 */
[----:B-1----:R-:W-:-:S05]  /*0370*/  FADD R5, R2, R5 ;  /* 0x0000000502057221 */ /* 0x002fca0000000000 */
[----:B------:R-:W1:Y:S02]  /*0380*/  SHFL.DOWN PT, R4, R5, 0x4, 0x1f ;  /* 0x08801f0005047f89 */ /* 0x000e6400000e0000 */
[----:B-1----:R-:W-:-:S05]  /*0390*/  FADD R4, R5, R4 ;  /* 0x0000000405047221 */ /* 0x002fca0000000000 */
[----:B------:R-:W1:Y:S02]  /*03a0*/  SHFL.DOWN PT, R7, R4, 0x2, 0x1f ;  /* 0x08401f0004077f89 */ /* 0x000e6400000e0000 */
[----:B-1----:R-:W-:-:S05]  /*03b0*/  FADD R7, R4, R7 ;  /* 0x0000000704077221 */ /* 0x002fca0000000000 */
[----:B0-----:R0:W1:Y:S01]  /*03c0*/  SHFL.DOWN PT, R6, R7, 0x1, 0x1f ;  /* 0x08201f0007067f89 */ /* 0x00106200000e0000 */
[----:B------:R-:W-:Y:S05]  /*03d0*/  @P0 EXIT ;  /* 0x000000000000094d */ /* 0x000fea0003800000 */
[----:B------:R-:W2:Y:S01]  /*03e0*/  LDC.64 R2, c[0x0][0x388] ;  /* 0x0000e200ff027b82 */ /* 0x000ea20000000a00 */
[----:B01----:R-:W-:Y:S01]  /*03f0*/  FADD R7, R7, R6 ;  /* 0x0000000607077221 */ /* 0x003fe20000000000 */
[----:B--2---:R-:W-:-:S05]  /*0400*/  IMAD.WIDE.U32 R2, R0, 0x4, R2 ;  /* 0x0000000400027825 */ /* 0x004fca00078e0002 */
[----:B------:R-:W-:Y:S01]  /*0410*/  STG.E desc[UR6][R2.64], R7 ;  /* 0x0000000702007986 */ /* 0x000fe2000c101906 */
[----:B------:R-:W-:Y:S05]  /*0420*/  EXIT ;  /* 0x000000000000794d */ /* 0x000fea0003800000 */
.L_x_5:
[----:B------:R-:W-:-:S00]  /*0430*/  BRA `(.L_x_5) ;  /* 0xfffffffc00fc7947 */ /* 0x000fc0000383ffff */
[----:B------:R-:W-:-:S00]  /*0440*/  NOP ;  /* 0x0000000000007918 */ /* 0x000fc00000000000 */
        /* <DEDUP_REMOVED lines=11> */
.L_x_21:


//--------------------- .text._Z7reduce4PfS_j     --------------------------
	.section	.text._Z7reduce4PfS_j,"ax",@progbits
	.align	128
        .global         _Z7reduce4PfS_j
        .type           _Z7reduce4PfS_j,@function
        .size           _Z7reduce4PfS_j,(.L_x_22 - _Z7reduce4PfS_j)
        .other          _Z7reduce4PfS_j,@"STO_CUDA_ENTRY STV_DEFAULT"
_Z7reduce4PfS_j:
.text._Z7reduce4PfS_j:
[----:B------:R-:W-:Y:S01]  /*0000*/  LDC R1, c[0x0][0x37c] ;  /* 0x0000df00ff017b82 */ /* 0x000fe20000000800 */
[----:B------:R-:W0:Y:S01]  /*0010*/  S2R R0, SR_CTAID.X ;  /* 0x0000000000007919 */ /* 0x000e220000002500 */
[----:B------:R-:W1:Y:S01]  /*0020*/  LDCU UR4, c[0x0][0x360] ;  /* 0x00006c00ff0477ac */ /* 0x000e620008000800 */
[----:B------:R-:W2:Y:S01]  /*0030*/  S2R R2, SR_TID.X ;  /* 0x0000000000027919 */ /* 0x000ea20000002100 */
[----:B------:R-:W3:Y:S01]  /*0040*/  LDCU UR5, c[0x0][0x390] ;  /* 0x00007200ff0577ac */ /* 0x000ee20008000800 */
[----:B------:R-:W4:Y:S01]  /*0050*/  LDCU.64 UR6, c[0x0][0x358] ;  /* 0x00006b00ff0677ac */ /* 0x000f220008000a00 */
[----:B-1----:R-:W-:Y:S01]  /*0060*/  MOV R8, UR4 ;  /* 0x0000000400087c02 */ /* 0x002fe20008000f00 */
[----:B0-----:R-:W-:-:S04]  /*0070*/  IMAD R3, R0, UR4, RZ ;  /* 0x0000000400037c24 */ /* 0x001fc8000f8e02ff */
[----:B--2---:R-:W-:-:S04]  /*0080*/  IMAD R3, R3, 0x2, R2 ;  /* 0x0000000203037824 */ /* 0x004fc800078e0202 */
[C---:B------:R-:W-:Y:S01]  /*0090*/  IMAD.IADD R9, R3.reuse, 0x1, R8 ;  /* 0x0000000103097824 */ /* 0x040fe200078e0208 */
[----:B---3--:R-:W-:-:S04]  /*00a0*/  ISETP.GE.U32.AND P0, PT, R3, UR5, PT ;  /* 0x0000000503007c0c */ /* 0x008fc8000bf06070 */
[----:B------:R-:W-:-:S09]  /*00b0*/  ISETP.GE.U32.AND P1, PT, R9, UR5, PT ;  /* 0x0000000509007c0c */ /* 0x000fd2000bf26070 */
[----:B------:R-:W0:Y:S08]  /*00c0*/  @!P0 LDC.64 R4, c[0x0][0x380] ;  /* 0x0000e000ff048b82 */ /* 0x000e300000000a00 */
[----:B------:R-:W1:Y:S01]  /*00d0*/  @!P1 LDC.64 R6, c[0x0][0x380] ;  /* 0x0000e000ff069b82 */ /* 0x000e620000000a00 */
[----:B0-----:R-:W-:-:S06]  /*00e0*/  @!P0 IMAD.WIDE R4, R3, 0x4, R4 ;  /* 0x0000000403048825 */ /* 0x001fcc00078e0204 */
[----:B----4-:R-:W2:Y:S01]  /*00f0*/  @!P0 LDG.E.CONSTANT R4, desc[UR6][R4.64] ;  /* 0x0000000604048981 */ /* 0x010ea2000c1e9900 */
[----:B-1----:R-:W-:-:S06]  /*0100*/  @!P1 IMAD.WIDE.U32 R6, R9, 0x4, R6 ;  /* 0x0000000409069825 */ /* 0x002fcc00078e0006 */
[----:B------:R-:W3:Y:S01]  /*0110*/  @!P1 LDG.E.CONSTANT R6, desc[UR6][R6.64] ;  /* 0x0000000606069981 */ /* 0x000ee2000c1e9900 */
[----:B------:R-:W0:Y:S01]  /*0120*/  S2UR UR5, SR_CgaCtaId ;  /* 0x00000000000579c3 */ /* 0x000e220000008800 */
[----:B------:R-:W-:Y:S01]  /*0130*/  HFMA2 R3, -RZ, RZ, 0, 0 ;  /* 0x00000000ff037431 */ /* 0x000fe200000001ff */
[----:B------:R-:W-:Y:S02]  /*0140*/  UMOV UR4, 0x400 ;  /* 0x0000040000047882 */ /* 0x000fe40000000000 */
[----:B0-----:R-:W-:-:S06]  /*0150*/  ULEA UR4, UR5, UR4, 0x18 ;  /* 0x0000000405047291 */ /* 0x001fcc000f8ec0ff */
[----:B------:R-:W-:Y:S01]  /*0160*/  LEA R10, R2, UR4, 0x2 ;  /* 0x00000004020a7c11 */ /* 0x000fe2000f8e10ff */
[----:B--2---:R-:W-:Y:S01]  /*0170*/  @!P0 FADD R3, RZ, R4 ;  /* 0x00000004ff038221 */ /* 0x004fe20000000000 */
[----:B------:R-:W-:-:S03]  /*0180*/  ISETP.GE.U32.AND P0, PT, R8, 0x42, PT ;  /* 0x000000420800780c */ /* 0x000fc60003f06070 */
[----:B---3--:R-:W-:Y:S01]  /*0190*/  @!P1 FADD R3, R3, R6 ;  /* 0x0000000603039221 */ /* 0x008fe20000000000 */
[----:B------:R-:W-:-:S04]  /*01a0*/  ISETP.GT.U32.AND P1, PT, R2, 0x1f, PT ;  /* 0x0000001f0200780c */ /* 0x000fc80003f24070 */
[----:B------:R0:W-:Y:S01]  /*01b0*/  STS [R10], R3 ;  /* 0x000000030a007388 */ /* 0x0001e20000000800 */
[----:B------:R-:W-:Y:S06]  /*01c0*/  BAR.SYNC.DEFER_BLOCKING 0x0 ;  /* 0x0000000000007b1d */ /* 0x000fec0000010000 */
[----:B------:R-:W-:Y:S05]  /*01d0*/  @!P0 BRA `(.L_x_6) ;  /* 0x00000000002c8947 */ /* 0x000fea0003800000 */
.L_x_7:
[----:B------:R-:W-:-:S04]  /*01e0*/  SHF.R.U32.HI R7, RZ, 0x1, R8 ;  /* 0x00000001ff077819 */ /* 0x000fc80000011608 */
[----:B------:R-:W-:-:S13]  /*01f0*/  ISETP.GE.U32.AND P0, PT, R2, R7, PT ;  /* 0x000000070200720c */ /* 0x000fda0003f06070 */
[----:B0-----:R-:W-:Y:S01]  /*0200*/  @!P0 IMAD R3, R7, 0x4, R10 ;  /* 0x0000000407038824 */ /* 0x001fe200078e020a */
[----:B------:R-:W-:Y:S05]  /*0210*/  @!P0 LDS R4, [R10] ;  /* 0x000000000a048984 */ /* 0x000fea0000000800 */
[----:B------:R-:W0:Y:S02]  /*0220*/  @!P0 LDS R3, [R3] ;  /* 0x0000000003038984 */ /* 0x000e240000000800 */
[----:B0-----:R-:W-:-:S05]  /*0230*/  @!P0 FADD R5, R3, R4 ;  /* 0x0000000403058221 */ /* 0x001fca0000000000 */
[----:B------:R1:W-:Y:S01]  /*0240*/  @!P0 STS [R10], R5 ;  /* 0x000000050a008388 */ /* 0x0003e20000000800 */
[----:B------:R-:W-:Y:S01]  /*0250*/  BAR.SYNC.DEFER_BLOCKING 0x0 ;  /* 0x0000000000007b1d */ /* 0x000fe20000010000 */
[----:B------:R-:W-:Y:S02]  /*0260*/  ISETP.GT.U32.AND P0, PT, R8, 0x83, PT ;  /* 0x000000830800780c */ /* 0x000fe40003f04070 */
[----:B------:R-:W-:-:S11]  /*0270*/  MOV R8, R7 ;  /* 0x0000000700087202 */ /* 0x000fd60000000f00 */
[----:B-1----:R-:W-:Y:S05]  /*0280*/  @P0 BRA `(.L_x_7) ;  /* 0xfffffffc00d40947 */ /* 0x002fea000383ffff */
.L_x_6:
[----:B------:R-:W-:Y:S05]  /*0290*/  @P1 EXIT ;  /* 0x000000000000194d */ /* 0x000fea0003800000 */
[----:B0-----:R-:W-:Y:S01]  /*02a0*/  LDS R3, [R10] ;  /* 0x000000000a037984 */ /* 0x001fe20000000800 */
[----:B------:R-:W-:-:S03]  /*02b0*/  ISETP.NE.AND P0, PT, R2, RZ, PT ;  /* 0x000000ff0200720c */ /* 0x000fc60003f05270 */
[----:B------:R-:W0:Y:S02]  /*02c0*/  LDS R4, [R10+0x80] ;  /* 0x000080000a047984 */ /* 0x000e240000000800 */
[----:B0-----:R-:W-:-:S06]  /*02d0*/  FADD R3, R3, R4 ;  /* 0x0000000403037221 */ /* 0x001fcc0000000000 */
[----:B------:R-:W0:Y:S02]  /*02e0*/  F2I.TRUNC.NTZ R3, R3 ;  /* 0x0000000300037305 */ /* 0x000e24000020f100 */
[----:B0-----:R-:W0:Y:S02]  /*02f0*/  SHFL.DOWN PT, R4, R3, 0x10, 0x1f ;  /* 0x0a001f0003047f89 */ /* 0x001e2400000e0000 */
[----:B0-----:R-:W-:-:S05]  /*0300*/  IMAD.IADD R4, R3, 0x1, R4 ;  /* 0x0000000103047824 */ /* 0x001fca00078e0204 */
[----:B------:R-:W0:Y:S02]  /*0310*/  SHFL.DOWN PT, R5, R4, 0x8, 0x1f ;  /* 0x09001f0004057f89 */ /* 0x000e2400000e0000 */
[----:B0-----:R-:W-:-:S05]  /*0320*/  IADD3 R5, PT, PT, R4, R5, RZ ;  /* 0x0000000504057210 */ /* 0x001fca0007ffe0ff */
[----:B------:R-:W0:Y:S02]  /*0330*/  SHFL.DOWN PT, R6, R5, 0x4, 0x1f ;  /* 0x08801f0005067f89 */ /* 0x000e2400000e0000 */
[----:B0-----:R-:W-:-:S05]  /*0340*/  IMAD.IADD R6, R5, 0x1, R6 ;  /* 0x0000000105067824 */ /* 0x001fca00078e0206 */
[----:B------:R-:W0:Y:S02]  /*0350*/  SHFL.DOWN PT, R7, R6, 0x2, 0x1f ;  /* 0x08401f0006077f89 */ /* 0x000e2400000e0000 */
[----:B0-----:R-:W-:-:S05]  /*0360*/  IADD3 R7, PT, PT, R6, R7, RZ ;  /* 0x0000000706077210 */ /* 0x001fca0007ffe0ff */
[----:B------:R-:W0:Y:S02]  /*0370*/  SHFL.DOWN PT, R8, R7, 0x1, 0x1f ;  /* 0x08201f0007087f89 */ /* 0x000e2400000e0000 */
[----:B0-----:R-:W-:-:S05]  /*0380*/  IMAD.IADD R8, R7, 0x1, R8 ;  /* 0x0000000107087824 */ /* 0x001fca00078e0208 */
[----:B------:R-:W-:-:S05]  /*0390*/  I2FP.F32.S32 R3, R8 ;  /* 0x0000000800037245 */ /* 0x000fca0000201400 */
[----:B------:R0:W-:Y:S01]  /*03a0*/  STS [R10], R3 ;  /* 0x000000030a007388 */ /* 0x0001e20000000800 */
[----:B------:R-:W-:Y:S05]  /*03b0*/  @P0 EXIT ;  /* 0x000000000000094d */ /* 0x000fea0003800000 */
[----:B------:R-:W1:Y:S01]  /*03c0*/  S2UR UR5, SR_CgaCtaId ;  /* 0x00000000000579c3 */ /* 0x000e620000008800 */
[----:B------:R-:W-:-:S07]  /*03d0*/  UMOV UR4, 0x400 ;  /* 0x0000040000047882 */ /* 0x000fce0000000000 */
[----:B0-----:R-:W0:Y:S01]  /*03e0*/  LDC.64 R2, c[0x0][0x388] ;  /* 0x0000e200ff027b82 */ /* 0x001e220000000a00 */
[----:B-1----:R-:W-:Y:S01]  /*03f0*/  ULEA UR4, UR5, UR4, 0x18 ;  /* 0x0000000405047291 */ /* 0x002fe2000f8ec0ff */
[----:B0-----:R-:W-:-:S08]  /*0400*/  IMAD.WIDE.U32 R2, R0, 0x4, R2 ;  /* 0x0000000400027825 */ /* 0x001fd000078e0002 */
[----:B------:R-:W0:Y:S04]  /*0410*/  LDS R5, [UR4] ;  /* 0x00000004ff057984 */ /* 0x000e280008000800 */
[----:B0-----:R-:W-:Y:S01]  /*0420*/  STG.E desc[UR6][R2.64], R5 ;  /* 0x0000000502007986 */ /* 0x001fe2000c101906 */
[----:B------:R-:W-:Y:S05]  /*0430*/  EXIT ;  /* 0x000000000000794d */ /* 0x000fea0003800000 */
.L_x_8:
        /* <DEDUP_REMOVED lines=12> */
.L_x_22:


//--------------------- .text._Z7reduce3PfS_j     --------------------------
	.section	.text._Z7reduce3PfS_j,"ax",@progbits
	.align	128
        .global         _Z7reduce3PfS_j
        .type           _Z7reduce3PfS_j,@function
        .size           _Z7reduce3PfS_j,(.L_x_23 - _Z7reduce3PfS_j)
        .other          _Z7reduce3PfS_j,@"STO_CUDA_ENTRY STV_DEFAULT"
_Z7reduce3PfS_j:
.text._Z7reduce3PfS_j:
[----:B------:R-:W-:Y:S01]  /*0000*/  LDC R1, c[0x0][0x37c] ;  /* 0x0000df00ff017b82 */ /* 0x000fe20000000800 */
[----:B------:R-:W0:Y:S01]  /*0010*/  S2R R9, SR_CTAID.X ;  /* 0x0000000000097919 */ /* 0x000e220000002500 */
[----:B------:R-:W0:Y:S01]  /*0020*/  LDCU UR4, c[0x0][0x360] ;  /* 0x00006c00ff0477ac */ /* 0x000e220008000800 */
[----:B------:R-:W1:Y:S01]  /*0030*/  S2R R11, SR_TID.X ;  /* 0x00000000000b7919 */ /* 0x000e620000002100 */
[----:B------:R-:W2:Y:S01]  /*0040*/  LDCU UR5, c[0x0][0x390] ;  /* 0x00007200ff0577ac */ /* 0x000ea20008000800 */
[----:B------:R-:W3:Y:S01]  /*0050*/  LDCU.64 UR6, c[0x0][0x358] ;  /* 0x00006b00ff0677ac */ /* 0x000ee20008000a00 */
[----:B0-----:R-:W-:-:S04]  /*0060*/  IMAD R0, R9, UR4, RZ ;  /* 0x0000000409007c24 */ /* 0x001fc8000f8e02ff */
[----:B-1----:R-:W-:Y:S02]  /*0070*/  IMAD R7, R0, 0x2, R11 ;  /* 0x0000000200077824 */ /* 0x002fe400078e020b */
[----:B------:R-:W-:-:S03]  /*0080*/  IMAD.U32 R0, RZ, RZ, UR4 ;  /* 0x00000004ff007e24 */ /* 0x000fc6000f8e00ff */
[C---:B--2---:R-:W-:Y:S02]  /*0090*/  ISETP.GE.U32.AND P0, PT, R7.reuse, UR5, PT ;  /* 0x0000000507007c0c */ /* 0x044fe4000bf06070 */
[----:B------:R-:W-:-:S04]  /*00a0*/  IADD3 R13, PT, PT, R7, R0, RZ ;  /* 0x00000000070d7210 */ /* 0x000fc80007ffe0ff */
[----:B------:R-:W-:-:S07]  /*00b0*/  ISETP.GE.U32.AND P1, PT, R13, UR5, PT ;  /* 0x000000050d007c0c */ /* 0x000fce000bf26070 */
[----:B------:R-:W0:Y:S08]  /*00c0*/  @!P0 LDC.64 R2, c[0x0][0x380] ;  /* 0x0000e000ff028b82 */ /* 0x000e300000000a00 */
[----:B------:R-:W1:Y:S01]  /*00d0*/  @!P1 LDC.64 R4, c[0x0][0x380] ;  /* 0x0000e000ff049b82 */ /* 0x000e620000000a00 */
[----:B0-----:R-:W-:-:S06]  /*00e0*/  @!P0 IMAD.WIDE R2, R7, 0x4, R2 ;  /* 0x0000000407028825 */ /* 0x001fcc00078e0202 */
[----:B---3--:R-:W2:Y:S01]  /*00f0*/  @!P0 LDG.E.CONSTANT R2, desc[UR6][R2.64] ;  /* 0x0000000602028981 */ /* 0x008ea2000c1e9900 */
[----:B-1----:R-:W-:-:S06]  /*0100*/  @!P1 IMAD.WIDE.U32 R4, R13, 0x4, R4 ;  /* 0x000000040d049825 */ /* 0x002fcc00078e0004 */
[----:B------:R-:W3:Y:S01]  /*0110*/  @!P1 LDG.E.CONSTANT R5, desc[UR6][R4.64] ;  /* 0x0000000604059981 */ /* 0x000ee2000c1e9900 */
[----:B------:R-:W0:Y:S01]  /*0120*/  S2UR UR5, SR_CgaCtaId ;  /* 0x00000000000579c3 */ /* 0x000e220000008800 */
[----:B------:R-:W-:Y:S01]  /*0130*/  IMAD.MOV.U32 R6, RZ, RZ, RZ ;  /* 0x000000ffff067224 */ /* 0x000fe200078e00ff */
[----:B------:R-:W-:Y:S02]  /*0140*/  UMOV UR4, 0x400 ;  /* 0x0000040000047882 */ /* 0x000fe40000000000 */
[----:B0-----:R-:W-:-:S06]  /*0150*/  ULEA UR4, UR5, UR4, 0x18 ;  /* 0x0000000405047291 */ /* 0x001fcc000f8ec0ff */
[----:B------:R-:W-:Y:S01]  /*0160*/  LEA R7, R11, UR4, 0x2 ;  /* 0x000000040b077c11 */ /* 0x000fe2000f8e10ff */
[----:B--2---:R-:W-:Y:S01]  /*0170*/  @!P0 FADD R6, RZ, R2 ;  /* 0x00000002ff068221 */ /* 0x004fe20000000000 */
[----:B------:R-:W-:-:S03]  /*0180*/  ISETP.GE.U32.AND P0, PT, R0, 0x2, PT ;  /* 0x000000020000780c */ /* 0x000fc60003f06070 */
[----:B---3--:R-:W-:Y:S01]  /*0190*/  @!P1 FADD R6, R6, R5 ;  /* 0x0000000506069221 */ /* 0x008fe20000000000 */
[----:B------:R-:W-:-:S04]  /*01a0*/  ISETP.NE.AND P1, PT, R11, RZ, PT ;  /* 0x000000ff0b00720c */ /* 0x000fc80003f25270 */
[----:B------:R0:W-:Y:S01]  /*01b0*/  STS [R7], R6 ;  /* 0x0000000607007388 */ /* 0x0001e20000000800 */
[----:B------:R-:W-:Y:S06]  /*01c0*/  BAR.SYNC.DEFER_BLOCKING 0x0 ;  /* 0x0000000000007b1d */ /* 0x000fec0000010000 */
[----:B------:R-:W-:Y:S05]  /*01d0*/  @!P0 BRA `(.L_x_9) ;  /* 0x00000000002c8947 */ /* 0x000fea0003800000 */
.L_x_10:
[----:B0-----:R-:W-:-:S04]  /*01e0*/  SHF.R.U32.HI R6, RZ, 0x1, R0 ;  /* 0x00000001ff067819 */ /* 0x001fc80000011600 */
[----:B------:R-:W-:-:S13]  /*01f0*/  ISETP.GE.U32.AND P0, PT, R11, R6, PT ;  /* 0x000000060b00720c */ /* 0x000fda0003f06070 */
[----:B------:R-:W-:Y:S01]  /*0200*/  @!P0 LEA R2, R6, R7, 0x2 ;  /* 0x0000000706028211 */ /* 0x000fe200078e10ff */
        /* <DEDUP_REMOVED lines=8> */
.L_x_9:
[----:B------:R-:W-:Y:S05]  /*0290*/  @P1 EXIT ;  /* 0x000000000000194d */ /* 0x000fea0003800000 */
[----:B------:R-:W1:Y:S01]  /*02a0*/  S2UR UR5, SR_CgaCtaId ;  /* 0x00000000000579c3 */ /* 0x000e620000008800 */
[----:B------:R-:W-:-:S07]  /*02b0*/  UMOV UR4, 0x400 ;  /* 0x0000040000047882 */ /* 0x000fce0000000000 */
[----:B------:R-:W2:Y:S01]  /*02c0*/  LDC.64 R2, c[0x0][0x388] ;  /* 0x0000e200ff027b82 */ /* 0x000ea20000000a00 */
[----:B-1----:R-:W-:Y:S01]  /*02d0*/  ULEA UR4, UR5, UR4, 0x18 ;  /* 0x0000000405047291 */ /* 0x002fe2000f8ec0ff */
[----:B--2---:R-:W-:-:S08]  /*02e0*/  IMAD.WIDE.U32 R2, R9, 0x4, R2 ;  /* 0x0000000409027825 */ /* 0x004fd000078e0002 */
[----:B------:R-:W1:Y:S04]  /*02f0*/  LDS R5, [UR4] ;  /* 0x00000004ff057984 */ /* 0x000e680008000800 */
[----:B-1----:R-:W-:Y:S01]  /*0300*/  STG.E desc[UR6][R2.64], R5 ;  /* 0x0000000502007986 */ /* 0x002fe2000c101906 */
[----:B------:R-:W-:Y:S05]  /*0310*/  EXIT ;  /* 0x000000000000794d */ /* 0x000fea0003800000 */
.L_x_11:
        /* <DEDUP_REMOVED lines=14> */
.L_x_23:


//--------------------- .text._Z7reduce2PfS_j     --------------------------
	.section	.text._Z7reduce2PfS_j,"ax",@progbits
	.align	128
        .global         _Z7reduce2PfS_j
        .type           _Z7reduce2PfS_j,@function
        .size           _Z7reduce2PfS_j,(.L_x_24 - _Z7reduce2PfS_j)
        .other          _Z7reduce2PfS_j,@"STO_CUDA_ENTRY STV_DEFAULT"
_Z7reduce2PfS_j:
.text._Z7reduce2PfS_j:
[----:B------:R-:W-:Y:S01]  /*0000*/  LDC R1, c[0x0][0x37c] ;  /* 0x0000df00ff017b82 */ /* 0x000fe20000000800 */
[----:B------:R-:W0:Y:S01]  /*0010*/  S2R R11, SR_CTAID.X ;  /* 0x00000000000b7919 */ /* 0x000e220000002500 */
[----:B------:R-:W0:Y:S01]  /*0020*/  LDCU UR7, c[0x0][0x360] ;  /* 0x00006c00ff0777ac */ /* 0x000e220008000800 */
[----:B------:R-:W1:Y:S01]  /*0030*/  S2R R13, SR_TID.X ;  /* 0x00000000000d7919 */ /* 0x000e620000002100 */
[----:B------:R-:W2:Y:S01]  /*0040*/  LDCU UR4, c[0x0][0x390] ;  /* 0x00007200ff0477ac */ /* 0x000ea20008000800 */
[----:B------:R-:W3:Y:S01]  /*0050*/  LDCU.64 UR8, c[0x0][0x358] ;  /* 0x00006b00ff0877ac */ /* 0x000ee20008000a00 */
[----:B0-----:R-:W-:-:S05]  /*0060*/  IMAD R0, R11, UR7, RZ ;  /* 0x000000070b007c24 */ /* 0x001fca000f8e02ff */
[----:B-1----:R-:W-:-:S04]  /*0070*/  LEA R7, R0, R13, 0x1 ;  /* 0x0000000d00077211 */ /* 0x002fc800078e08ff */
[C---:B--2---:R-:W-:Y:S02]  /*0080*/  ISETP.GE.U32.AND P1, PT, R7.reuse, UR4, PT ;  /* 0x0000000407007c0c */ /* 0x044fe4000bf26070 */
[----:B------:R-:W-:-:S04]  /*0090*/  IADD3 R9, PT, PT, R7, UR7, RZ ;  /* 0x0000000707097c10 */ /* 0x000fc8000fffe0ff */
        /* <DEDUP_REMOVED lines=8> */
[----:B------:R-:W-:Y:S01]  /*0120*/  HFMA2 R0, -RZ, RZ, 0, 0 ;  /* 0x00000000ff007431 */ /* 0x000fe200000001ff */
[----:B------:R-:W-:Y:S01]  /*0130*/  UMOV UR4, 0x400 ;  /* 0x0000040000047882 */ /* 0x000fe20000000000 */
[----:B------:R-:W-:Y:S02]  /*0140*/  UISETP.GE.U32.AND UP0, UPT, UR7, 0x2, UPT ;  /* 0x000000020700788c */ /* 0x000fe4000bf06070 */
[----:B0-----:R-:W-:-:S06]  /*0150*/  ULEA UR4, UR5, UR4, 0x18 ;  /* 0x0000000405047291 */ /* 0x001fcc000f8ec0ff */
[----:B------:R-:W-:Y:S01]  /*0160*/  LEA R7, R13, UR4, 0x2 ;  /* 0x000000040d077c11 */ /* 0x000fe2000f8e10ff */
[----:B--2---:R-:W-:-:S04]  /*0170*/  @!P1 FADD R0, RZ, R2 ;  /* 0x00000002ff009221 */ /* 0x004fc80000000000 */
[----:B---3--:R-:W-:-:S05]  /*0180*/  @!P0 FADD R0, R0, R5 ;  /* 0x0000000500008221 */ /* 0x008fca0000000000 */
[----:B------:R0:W-:Y:S01]  /*0190*/  STS [R7], R0 ;  /* 0x0000000007007388 */ /* 0x0001e20000000800 */
[----:B------:R-:W-:Y:S01]  /*01a0*/  BAR.SYNC.DEFER_BLOCKING 0x0 ;  /* 0x0000000000007b1d */ /* 0x000fe20000010000 */
[----:B------:R-:W-:-:S05]  /*01b0*/  ISETP.NE.AND P1, PT, R13, RZ, PT ;  /* 0x000000ff0d00720c */ /* 0x000fca0003f25270 */
[----:B------:R-:W-:Y:S08]  /*01c0*/  BRA.U !UP0, `(.L_x_12) ;  /* 0x00000001083c7547 */ /* 0x000ff0000b800000 */
[----:B------:R-:W-:-:S05]  /*01d0*/  UMOV UR5, 0x1 ;  /* 0x0000000100057882 */ /* 0x000fca0000000000 */
.L_x_13:
[----:B------:R-:W-:-:S04]  /*01e0*/  USHF.L.U32 UR6, UR5, 0x1, URZ ;  /* 0x0000000105067899 */ /* 0x000fc800080006ff */
[----:B------:R-:W-:Y:S02]  /*01f0*/  UISETP.GE.U32.AND UP0, UPT, UR6, UR7, UPT ;  /* 0x000000070600728c */ /* 0x000fe4000bf06070 */
[----:B-1----:R-:W-:-:S05]  /*0200*/  IMAD R2, R13, UR6, RZ ;  /* 0x000000060d027c24 */ /* 0x002fca000f8e02ff */
[----:B------:R-:W-:-:S13]  /*0210*/  ISETP.GE.U32.AND P0, PT, R2, UR7, PT ;  /* 0x0000000702007c0c */ /* 0x000fda000bf06070 */
[C---:B0-----:R-:W-:Y:S01]  /*0220*/  @!P0 IADD3 R0, PT, PT, R2.reuse, UR5, RZ ;  /* 0x0000000502008c10 */ /* 0x041fe2000fffe0ff */
[----:B------:R-:W-:Y:S01]  /*0230*/  UMOV UR5, UR6 ;  /* 0x0000000600057c82 */ /* 0x000fe20008000000 */
[----:B------:R-:W-:Y:S02]  /*0240*/  @!P0 LEA R2, R2, UR4, 0x2 ;  /* 0x0000000402028c11 */ /* 0x000fe4000f8e10ff */
[----:B------:R-:W-:-:S03]  /*0250*/  @!P0 LEA R0, R0, UR4, 0x2 ;  /* 0x0000000400008c11 */ /* 0x000fc6000f8e10ff */
[----:B------:R-:W-:Y:S04]  /*0260*/  @!P0 LDS R3, [R2] ;  /* 0x0000000002038984 */ /* 0x000fe80000000800 */
[----:B------:R-:W0:Y:S02]  /*0270*/  @!P0 LDS R0, [R0] ;  /* 0x0000000000008984 */ /* 0x000e240000000800 */
[----:B0-----:R-:W-:-:S05]  /*0280*/  @!P0 FADD R3, R0, R3 ;  /* 0x0000000300038221 */ /* 0x001fca0000000000 */
[----:B------:R1:W-:Y:S01]  /*0290*/  @!P0 STS [R2], R3 ;  /* 0x0000000302008388 */ /* 0x0003e20000000800 */
[----:B------:R-:W-:Y:S06]  /*02a0*/  BAR.SYNC.DEFER_BLOCKING 0x0 ;  /* 0x0000000000007b1d */ /* 0x000fec0000010000 */
[----:B------:R-:W-:Y:S05]  /*02b0*/  BRA.U !UP0, `(.L_x_13) ;  /* 0xfffffffd08c87547 */ /* 0x000fea000b83ffff */
.L_x_12:
[----:B------:R-:W-:Y:S05]  /*02c0*/  @P1 EXIT ;  /* 0x000000000000194d */ /* 0x000fea0003800000 */
[----:B------:R-:W2:Y:S01]  /*02d0*/  S2UR UR5, SR_CgaCtaId ;  /* 0x00000000000579c3 */ /* 0x000ea20000008800 */
[----:B------:R-:W-:-:S07]  /*02e0*/  UMOV UR4, 0x400 ;  /* 0x0000040000047882 */ /* 0x000fce0000000000 */
[----:B-1----:R-:W1:Y:S01]  /*02f0*/  LDC.64 R2, c[0x0][0x388] ;  /* 0x0000e200ff027b82 */ /* 0x002e620000000a00 */
[----:B--2---:R-:W-:Y:S01]  /*0300*/  ULEA UR4, UR5, UR4, 0x18 ;  /* 0x0000000405047291 */ /* 0x004fe2000f8ec0ff */
[----:B-1----:R-:W-:-:S08]  /*0310*/  IMAD.WIDE.U32 R2, R11, 0x4, R2 ;  /* 0x000000040b027825 */ /* 0x002fd000078e0002 */
[----:B------:R-:W1:Y:S04]  /*0320*/  LDS R5, [UR4] ;  /* 0x00000004ff057984 */ /* 0x000e680008000800 */
[----:B-1----:R-:W-:Y:S01]  /*0330*/  STG.E desc[UR8][R2.64], R5 ;  /* 0x0000000502007986 */ /* 0x002fe2000c101908 */
[----:B------:R-:W-:Y:S05]  /*0340*/  EXIT ;  /* 0x000000000000794d */ /* 0x000fea0003800000 */
.L_x_14:
        /* <DEDUP_REMOVED lines=11> */
.L_x_24:


//--------------------- .text._Z7reduce1PfS_j     --------------------------
	.section	.text._Z7reduce1PfS_j,"ax",@progbits
	.align	128
        .global         _Z7reduce1PfS_j
        .type           _Z7reduce1PfS_j,@function
        .size           _Z7reduce1PfS_j,(.L_x_25 - _Z7reduce1PfS_j)
        .other          _Z7reduce1PfS_j,@"STO_CUDA_ENTRY STV_DEFAULT"
_Z7reduce1PfS_j:
.text._Z7reduce1PfS_j:
        /* <DEDUP_REMOVED lines=8> */
[C---:B--2---:R-:W-:Y:S01]  /*0080*/  ISETP.GE.U32.AND P0, PT, R7.reuse, UR4, PT ;  /* 0x0000000407007c0c */ /* 0x044fe2000bf06070 */
[----:B------:R-:W-:-:S05]  /*0090*/  VIADD R9, R7, UR8 ;  /* 0x0000000807097c36 */ /* 0x000fca0008000000 */
        /* <DEDUP_REMOVED lines=19> */
[----:B0-----:R-:W-:-:S07]  /*01d0*/  IMAD.MOV.U32 R0, RZ, RZ, 0x1 ;  /* 0x00000001ff007424 */ /* 0x001fce00078e00ff */
.L_x_16:
[----:B------:R-:W-:-:S05]  /*01e0*/  SHF.L.U32 R5, R0, 0x1, RZ ;  /* 0x0000000100057819 */ /* 0x000fca00000006ff */
[----:B------:R-:W-:-:S05]  /*01f0*/  VIADD R2, R5, 0xffffffff ;  /* 0xffffffff05027836 */ /* 0x000fca0000000000 */
[----:B------:R-:W-:-:S13]  /*0200*/  LOP3.LUT P1, RZ, R2, R13, RZ, 0xc0, !PT ;  /* 0x0000000d02ff7212 */ /* 0x000fda000782c0ff */
[----:B------:R-:W-:Y:S01]  /*0210*/  @!P1 LEA R2, R0, R7, 0x2 ;  /* 0x0000000700029211 */ /* 0x000fe200078e10ff */
[----:B------:R-:W-:Y:S01]  /*0220*/  @!P1 LDS R3, [R7] ;  /* 0x0000000007039984 */ /* 0x000fe20000000800 */
[----:B------:R-:W-:-:S04]  /*0230*/  MOV R0, R5 ;  /* 0x0000000500007202 */ /* 0x000fc80000000f00 */
[----:B------:R-:W0:Y:S02]  /*0240*/  @!P1 LDS R2, [R2] ;  /* 0x0000000002029984 */ /* 0x000e240000000800 */
[----:B0-----:R-:W-:-:S05]  /*0250*/  @!P1 FADD R4, R2, R3 ;  /* 0x0000000302049221 */ /* 0x001fca0000000000 */
[----:B------:R1:W-:Y:S01]  /*0260*/  @!P1 STS [R7], R4 ;  /* 0x0000000407009388 */ /* 0x0003e20000000800 */
[----:B------:R-:W-:Y:S01]  /*0270*/  BAR.SYNC.DEFER_BLOCKING 0x0 ;  /* 0x0000000000007b1d */ /* 0x000fe20000010000 */
[----:B------:R-:W-:-:S13]  /*0280*/  ISETP.GE.U32.AND P1, PT, R5, UR8, PT ;  /* 0x0000000805007c0c */ /* 0x000fda000bf26070 */
[----:B-1----:R-:W-:Y:S05]  /*0290*/  @!P1 BRA `(.L_x_16) ;  /* 0xfffffffc00d09947 */ /* 0x002fea000383ffff */
.L_x_15:
        /* <DEDUP_REMOVED lines=9> */
.L_x_17:
        /* <DEDUP_REMOVED lines=13> */
.L_x_25:


//--------------------- .text._Z7reduce0PfS_j     --------------------------
	.section	.text._Z7reduce0PfS_j,"ax",@progbits
	.align	128
        .global         _Z7reduce0PfS_j
        .type           _Z7reduce0PfS_j,@function
        .size           _Z7reduce0PfS_j,(.L_x_26 - _Z7reduce0PfS_j)
        .other          _Z7reduce0PfS_j,@"STO_CUDA_ENTRY STV_DEFAULT"
_Z7reduce0PfS_j:
.text._Z7reduce0PfS_j:
[----:B------:R-:W-:Y:S01]  /*0000*/  LDC R1, c[0x0][0x37c] ;  /* 0x0000df00ff017b82 */ /* 0x000fe20000000800 */
[----:B------:R-:W0:Y:S01]  /*0010*/  S2R R7, SR_TID.X ;  /* 0x0000000000077919 */ /* 0x000e220000002100 */
[----:B------:R-:W0:Y:S01]  /*0020*/  LDCU UR8, c[0x0][0x360] ;  /* 0x00006c00ff0877ac */ /* 0x000e220008000800 */
[----:B------:R-:W-:Y:S01]  /*0030*/  IMAD.MOV.U32 R0, RZ, RZ, RZ ;  /* 0x000000ffff007224 */ /* 0x000fe200078e00ff */
[----:B------:R-:W0:Y:S01]  /*0040*/  S2R R6, SR_CTAID.X ;  /* 0x0000000000067919 */ /* 0x000e220000002500 */
[----:B------:R-:W1:Y:S01]  /*0050*/  LDCU UR4, c[0x0][0x390] ;  /* 0x00007200ff0477ac */ /* 0x000e620008000800 */
[----:B------:R-:W2:Y:S01]  /*0060*/  LDCU.64 UR6, c[0x0][0x358] ;  /* 0x00006b00ff0677ac */ /* 0x000ea20008000a00 */
[----:B0-----:R-:W-:-:S05]  /*0070*/  IMAD R5, R6, UR8, R7 ;  /* 0x0000000806057c24 */ /* 0x001fca000f8e0207 */
[----:B-1----:R-:W-:-:S13]  /*0080*/  ISETP.GE.U32.AND P0, PT, R5, UR4, PT ;  /* 0x0000000405007c0c */ /* 0x002fda000bf06070 */
[----:B------:R-:W0:Y:S02]  /*0090*/  @!P0 LDC.64 R2, c[0x0][0x380] ;  /* 0x0000e000ff028b82 */ /* 0x000e240000000a00 */
[----:B0-----:R-:W-:-:S05]  /*00a0*/  @!P0 IMAD.WIDE.U32 R2, R5, 0x4, R2 ;  /* 0x0000000405028825 */ /* 0x001fca00078e0002 */
[----:B--2---:R-:W2:Y:S01]  /*00b0*/  @!P0 LDG.E.CONSTANT R0, desc[UR6][R2.64] ;  /* 0x0000000602008981 */ /* 0x004ea2000c1e9900 */
[----:B------:R-:W0:Y:S01]  /*00c0*/  S2UR UR5, SR_CgaCtaId ;  /* 0x00000000000579c3 */ /* 0x000e220000008800 */
[----:B------:R-:W-:Y:S01]  /*00d0*/  UMOV UR4, 0x400 ;  /* 0x0000040000047882 */ /* 0x000fe20000000000 */
[----:B------:R-:W-:Y:S01]  /*00e0*/  UISETP.GE.U32.AND UP0, UPT, UR8, 0x2, UPT ;  /* 0x000000020800788c */ /* 0x000fe2000bf06070 */
[----:B------:R-:W-:Y:S01]  /*00f0*/  ISETP.NE.AND P0, PT, R7, RZ, PT ;  /* 0x000000ff0700720c */ /* 0x000fe20003f05270 */
[----:B0-----:R-:W-:-:S06]  /*0100*/  ULEA UR4, UR5, UR4, 0x18 ;  /* 0x0000000405047291 */ /* 0x001fcc000f8ec0ff */
[----:B------:R-:W-:-:S05]  /*0110*/  LEA R5, R7, UR4, 0x2 ;  /* 0x0000000407057c11 */ /* 0x000fca000f8e10ff */
[----:B--2---:R0:W-:Y:S01]  /*0120*/  STS [R5], R0 ;  /* 0x0000000005007388 */ /* 0x0041e20000000800 */
[----:B------:R-:W-:Y:S06]  /*0130*/  BAR.SYNC.DEFER_BLOCKING 0x0 ;  /* 0x0000000000007b1d */ /* 0x000fec0000010000 */
[----:B------:R-:W-:Y:S05]  /*0140*/  BRA.U !UP0, `(.L_x_18) ;  /* 0x0000000108347547 */ /* 0x000fea000b800000 */
[----:B0-----:R-:W-:-:S07]  /*0150*/  IMAD.MOV.U32 R0, RZ, RZ, 0x1 ;  /* 0x00000001ff007424 */ /* 0x001fce00078e00ff */
.L_x_19:
        /* <DEDUP_REMOVED lines=12> */
.L_x_18:
[----:B------:R-:W-:Y:S05]  /*0220*/  @P0 EXIT ;  /* 0x000000000000094d */ /* 0x000fea0003800000 */
[----:B------:R-:W1:Y:S01]  /*0230*/  S2UR UR5, SR_CgaCtaId ;  /* 0x00000000000579c3 */ /* 0x000e620000008800 */
[----:B------:R-:W-:-:S07]  /*0240*/  UMOV UR4, 0x400 ;  /* 0x0000040000047882 */ /* 0x000fce0000000000 */
[----:B------:R-:W2:Y:S01]  /*0250*/  LDC.64 R2, c[0x0][0x388] ;  /* 0x0000e200ff027b82 */ /* 0x000ea20000000a00 */
[----:B-1----:R-:W-:Y:S01]  /*0260*/  ULEA UR4, UR5, UR4, 0x18 ;  /* 0x0000000405047291 */ /* 0x002fe2000f8ec0ff */
[----:B--2---:R-:W-:-:S08]  /*0270*/  IMAD.WIDE.U32 R2, R6, 0x4, R2 ;  /* 0x0000000406027825 */ /* 0x004fd000078e0002 */
[----:B0-----:R-:W0:Y:S04]  /*0280*/  LDS R5, [UR4] ;  /* 0x00000004ff057984 */ /* 0x001e280008000800 */
[----:B0-----:R-:W-:Y:S01]  /*0290*/  STG.E desc[UR6][R2.64], R5 ;  /* 0x0000000502007986 */ /* 0x001fe2000c101906 */
[----:B------:R-:W-:Y:S05]  /*02a0*/  EXIT ;  /* 0x000000000000794d */ /* 0x000fea0003800000 */
.L_x_20:
        /* <DEDUP_REMOVED lines=13> */
.L_x_26:


//--------------------- .nv.shared._Z7reduce5PfS_j --------------------------
	.section	.nv.shared._Z7reduce5PfS_j,"aw",@nobits
	.sectionflags	@""
	.align	4
.nv.shared._Z7reduce5PfS_j:
	.zero		1152


//--------------------- .nv.shared.reserved.0     --------------------------
	.section	.nv.shared.reserved.0,"aw",@nobits
	.weak		__nv_reservedSMEM_offset_0_alias
	.size		__nv_reservedSMEM_offset_0_alias, 0, 64
	.other		__nv_reservedSMEM_offset_0_alias,@"STO_CUDA_RESERVED_SHARED STV_DEFAULT"
__nv_reservedSMEM_offset_0_alias:
	.zero		0
	.zero		64


//--------------------- .nv.shared._Z7reduce4PfS_j --------------------------
	.section	.nv.shared._Z7reduce4PfS_j,"aw",@nobits
	.sectionflags	@""
	.align	4
.nv.shared._Z7reduce4PfS_j:
	.zero		5120


//--------------------- .nv.shared._Z7reduce3PfS_j --------------------------
	.section	.nv.shared._Z7reduce3PfS_j,"aw",@nobits
	.sectionflags	@""
	.align	4
.nv.shared._Z7reduce3PfS_j:
	.zero		5120


//--------------------- .nv.shared._Z7reduce2PfS_j --------------------------
	.section	.nv.shared._Z7reduce2PfS_j,"aw",@nobits
	.sectionflags	@""
	.align	4
.nv.shared._Z7reduce2PfS_j:
	.zero		5120


//--------------------- .nv.shared._Z7reduce1PfS_j --------------------------
	.section	.nv.shared._Z7reduce1PfS_j,"aw",@nobits
	.sectionflags	@""
	.align	4
.nv.shared._Z7reduce1PfS_j:
	.zero		5120


//--------------------- .nv.shared._Z7reduce0PfS_j --------------------------
	.section	.nv.shared._Z7reduce0PfS_j,"aw",@nobits
	.sectionflags	@""
	.align	4
.nv.shared._Z7reduce0PfS_j:
	.zero		5120


//--------------------- .nv.constant0._Z7reduce5PfS_j --------------------------
	.section	.nv.constant0._Z7reduce5PfS_j,"a",@progbits
	.sectionflags	@""
	.align	4
.nv.constant0._Z7reduce5PfS_j:
	.zero		916


//--------------------- .nv.constant0._Z7reduce4PfS_j --------------------------
	.section	.nv.constant0._Z7reduce4PfS_j,"a",@progbits
	.sectionflags	@""
	.align	4
.nv.constant0._Z7reduce4PfS_j:
	.zero		916


//--------------------- .nv.constant0._Z7reduce3PfS_j --------------------------
	.section	.nv.constant0._Z7reduce3PfS_j,"a",@progbits
	.sectionflags	@""
	.align	4
.nv.constant0._Z7reduce3PfS_j:
	.zero		916


//--------------------- .nv.constant0._Z7reduce2PfS_j --------------------------
	.section	.nv.constant0._Z7reduce2PfS_j,"a",@progbits
	.sectionflags	@""
	.align	4
.nv.constant0._Z7reduce2PfS_j:
	.zero		916


//--------------------- .nv.constant0._Z7reduce1PfS_j --------------------------
	.section	.nv.constant0._Z7reduce1PfS_j,"a",@progbits
	.sectionflags	@""
	.align	4
.nv.constant0._Z7reduce1PfS_j:
	.zero		916


//--------------------- .nv.constant0._Z7reduce0PfS_j --------------------------
	.section	.nv.constant0._Z7reduce0PfS_j,"a",@progbits
	.sectionflags	@""
	.align	4
.nv.constant0._Z7reduce0PfS_j:
	.zero		916


//--------------------- SYMBOLS --------------------------

	.type		.nv.reservedSmem.offset0,@object
	.size		.nv.reservedSmem.offset0,0x4
	.type		.nv.reservedSmem.cap,@object
	.size		.nv.reservedSmem.cap,0x4
